//
// Generated by NVIDIA NVVM Compiler
//
// Compiler Build ID: CL-36424714
// Cuda compilation tools, release 13.0, V13.0.88
// Based on NVVM 20.0.0
//

.version 9.0
.target sm_100
.address_size 64

	// .globl	_Z21count_kernel_adaptadoPiS_
.extern .shared .align 16 .b8 histograma_shared[];
.extern .shared .align 16 .b8 shared_block[];

.visible .entry _Z21count_kernel_adaptadoPiS_(
	.param .u64 .ptr .align 1 _Z21count_kernel_adaptadoPiS__param_0,
	.param .u64 .ptr .align 1 _Z21count_kernel_adaptadoPiS__param_1
)
{
	.reg .pred 	%p<3>;
	.reg .b32 	%r<12>;
	.reg .b64 	%rd<9>;

	ld.param.u64 	%rd3, [_Z21count_kernel_adaptadoPiS__param_0];
	ld.param.u64 	%rd4, [_Z21count_kernel_adaptadoPiS__param_1];
	mov.u32 	%r6, %ctaid.x;
	mov.u32 	%r1, %ntid.x;
	mov.u32 	%r7, %tid.x;
	mad.lo.s32 	%r11, %r6, %r1, %r7;
	setp.gt.s32 	%p1, %r11, 8294399;
	@%p1 bra 	$L__BB0_3;
	mov.u32 	%r8, %nctaid.x;
	mul.lo.s32 	%r3, %r8, %r1;
	cvta.to.global.u64 	%rd1, %rd3;
	cvta.to.global.u64 	%rd2, %rd4;
$L__BB0_2:
	mul.wide.s32 	%rd5, %r11, 4;
	add.s64 	%rd6, %rd1, %rd5;
	ld.global.u32 	%r9, [%rd6];
	mul.wide.s32 	%rd7, %r9, 4;
	add.s64 	%rd8, %rd2, %rd7;
	atom.global.add.u32 	%r10, [%rd8], 1;
	add.s32 	%r11, %r11, %r3;
	setp.lt.s32 	%p2, %r11, 8294400;
	@%p2 bra 	$L__BB0_2;
$L__BB0_3:
	ret;

}
	// .globl	_Z12count_kernelPiS_
.visible .entry _Z12count_kernelPiS_(
	.param .u64 .ptr .align 1 _Z12count_kernelPiS__param_0,
	.param .u64 .ptr .align 1 _Z12count_kernelPiS__param_1
)
{
	.reg .pred 	%p<4>;
	.reg .b32 	%r<535>;
	.reg .b64 	%rd<8>;

	ld.param.u64 	%rd2, [_Z12count_kernelPiS__param_0];
	cvta.to.global.u64 	%rd3, %rd2;
	mov.u32 	%r1, %ntid.x;
	mov.u32 	%r2, %ctaid.x;
	mov.u32 	%r3, %tid.x;
	mad.lo.s32 	%r4, %r1, %r2, %r3;
	mov.u32 	%r5, %ntid.y;
	mov.u32 	%r6, %ctaid.y;
	mov.u32 	%r7, %tid.y;
	mad.lo.s32 	%r8, %r5, %r6, %r7;
	mad.lo.s32 	%r9, %r8, 2160, %r4;
	shr.s32 	%r10, %r9, 31;
	shr.u32 	%r11, %r10, 24;
	add.s32 	%r12, %r9, %r11;
	and.b32  	%r13, %r12, 1073741568;
	sub.s32 	%r14, %r9, %r13;
	shl.b32 	%r15, %r14, 2;
	mov.u32 	%r16, histograma_shared;
	add.s32 	%r17, %r16, %r15;
	mov.b32 	%r18, 0;
	st.shared.u32 	[%r17], %r18;
	bar.sync 	0;
	mul.wide.s32 	%rd4, %r9, 4;
	add.s64 	%rd5, %rd3, %rd4;
	ld.global.u32 	%r19, [%rd5];
	shl.b32 	%r20, %r19, 2;
	add.s32 	%r21, %r16, %r20;
	atom.shared.add.u32 	%r22, [%r21], 1;
	bar.sync 	0;
	setp.ne.s32 	%p1, %r7, 0;
	setp.ne.s32 	%p2, %r3, 0;
	and.pred  	%p3, %p2, %p1;
	@%p3 bra 	$L__BB1_2;
	ld.param.u64 	%rd7, [_Z12count_kernelPiS__param_1];
	cvta.to.global.u64 	%rd6, %rd7;
	ld.shared.v4.u32 	{%r23, %r24, %r25, %r26}, [histograma_shared];
	atom.global.add.u32 	%r27, [%rd6], %r23;
	atom.global.add.u32 	%r28, [%rd6+4], %r24;
	atom.global.add.u32 	%r29, [%rd6+8], %r25;
	atom.global.add.u32 	%r30, [%rd6+12], %r26;
	ld.shared.v4.u32 	{%r31, %r32, %r33, %r34}, [histograma_shared+16];
	atom.global.add.u32 	%r35, [%rd6+16], %r31;
	atom.global.add.u32 	%r36, [%rd6+20], %r32;
	atom.global.add.u32 	%r37, [%rd6+24], %r33;
	atom.global.add.u32 	%r38, [%rd6+28], %r34;
	ld.shared.v4.u32 	{%r39, %r40, %r41, %r42}, [histograma_shared+32];
	atom.global.add.u32 	%r43, [%rd6+32], %r39;
	atom.global.add.u32 	%r44, [%rd6+36], %r40;
	atom.global.add.u32 	%r45, [%rd6+40], %r41;
	atom.global.add.u32 	%r46, [%rd6+44], %r42;
	ld.shared.v4.u32 	{%r47, %r48, %r49, %r50}, [histograma_shared+48];
	atom.global.add.u32 	%r51, [%rd6+48], %r47;
	atom.global.add.u32 	%r52, [%rd6+52], %r48;
	atom.global.add.u32 	%r53, [%rd6+56], %r49;
	atom.global.add.u32 	%r54, [%rd6+60], %r50;
	ld.shared.v4.u32 	{%r55, %r56, %r57, %r58}, [histograma_shared+64];
	atom.global.add.u32 	%r59, [%rd6+64], %r55;
	atom.global.add.u32 	%r60, [%rd6+68], %r56;
	atom.global.add.u32 	%r61, [%rd6+72], %r57;
	atom.global.add.u32 	%r62, [%rd6+76], %r58;
	ld.shared.v4.u32 	{%r63, %r64, %r65, %r66}, [histograma_shared+80];
	atom.global.add.u32 	%r67, [%rd6+80], %r63;
	atom.global.add.u32 	%r68, [%rd6+84], %r64;
	atom.global.add.u32 	%r69, [%rd6+88], %r65;
	atom.global.add.u32 	%r70, [%rd6+92], %r66;
	ld.shared.v4.u32 	{%r71, %r72, %r73, %r74}, [histograma_shared+96];
	atom.global.add.u32 	%r75, [%rd6+96], %r71;
	atom.global.add.u32 	%r76, [%rd6+100], %r72;
	atom.global.add.u32 	%r77, [%rd6+104], %r73;
	atom.global.add.u32 	%r78, [%rd6+108], %r74;
	ld.shared.v4.u32 	{%r79, %r80, %r81, %r82}, [histograma_shared+112];
	atom.global.add.u32 	%r83, [%rd6+112], %r79;
	atom.global.add.u32 	%r84, [%rd6+116], %r80;
	atom.global.add.u32 	%r85, [%rd6+120], %r81;
	atom.global.add.u32 	%r86, [%rd6+124], %r82;
	ld.shared.v4.u32 	{%r87, %r88, %r89, %r90}, [histograma_shared+128];
	atom.global.add.u32 	%r91, [%rd6+128], %r87;
	atom.global.add.u32 	%r92, [%rd6+132], %r88;
	atom.global.add.u32 	%r93, [%rd6+136], %r89;
	atom.global.add.u32 	%r94, [%rd6+140], %r90;
	ld.shared.v4.u32 	{%r95, %r96, %r97, %r98}, [histograma_shared+144];
	atom.global.add.u32 	%r99, [%rd6+144], %r95;
	atom.global.add.u32 	%r100, [%rd6+148], %r96;
	atom.global.add.u32 	%r101, [%rd6+152], %r97;
	atom.global.add.u32 	%r102, [%rd6+156], %r98;
	ld.shared.v4.u32 	{%r103, %r104, %r105, %r106}, [histograma_shared+160];
	atom.global.add.u32 	%r107, [%rd6+160], %r103;
	atom.global.add.u32 	%r108, [%rd6+164], %r104;
	atom.global.add.u32 	%r109, [%rd6+168], %r105;
	atom.global.add.u32 	%r110, [%rd6+172], %r106;
	ld.shared.v4.u32 	{%r111, %r112, %r113, %r114}, [histograma_shared+176];
	atom.global.add.u32 	%r115, [%rd6+176], %r111;
	atom.global.add.u32 	%r116, [%rd6+180], %r112;
	atom.global.add.u32 	%r117, [%rd6+184], %r113;
	atom.global.add.u32 	%r118, [%rd6+188], %r114;
	ld.shared.v4.u32 	{%r119, %r120, %r121, %r122}, [histograma_shared+192];
	atom.global.add.u32 	%r123, [%rd6+192], %r119;
	atom.global.add.u32 	%r124, [%rd6+196], %r120;
	atom.global.add.u32 	%r125, [%rd6+200], %r121;
	atom.global.add.u32 	%r126, [%rd6+204], %r122;
	ld.shared.v4.u32 	{%r127, %r128, %r129, %r130}, [histograma_shared+208];
	atom.global.add.u32 	%r131, [%rd6+208], %r127;
	atom.global.add.u32 	%r132, [%rd6+212], %r128;
	atom.global.add.u32 	%r133, [%rd6+216], %r129;
	atom.global.add.u32 	%r134, [%rd6+220], %r130;
	ld.shared.v4.u32 	{%r135, %r136, %r137, %r138}, [histograma_shared+224];
	atom.global.add.u32 	%r139, [%rd6+224], %r135;
	atom.global.add.u32 	%r140, [%rd6+228], %r136;
	atom.global.add.u32 	%r141, [%rd6+232], %r137;
	atom.global.add.u32 	%r142, [%rd6+236], %r138;
	ld.shared.v4.u32 	{%r143, %r144, %r145, %r146}, [histograma_shared+240];
	atom.global.add.u32 	%r147, [%rd6+240], %r143;
	atom.global.add.u32 	%r148, [%rd6+244], %r144;
	atom.global.add.u32 	%r149, [%rd6+248], %r145;
	atom.global.add.u32 	%r150, [%rd6+252], %r146;
	ld.shared.v4.u32 	{%r151, %r152, %r153, %r154}, [histograma_shared+256];
	atom.global.add.u32 	%r155, [%rd6+256], %r151;
	atom.global.add.u32 	%r156, [%rd6+260], %r152;
	atom.global.add.u32 	%r157, [%rd6+264], %r153;
	atom.global.add.u32 	%r158, [%rd6+268], %r154;
	ld.shared.v4.u32 	{%r159, %r160, %r161, %r162}, [histograma_shared+272];
	atom.global.add.u32 	%r163, [%rd6+272], %r159;
	atom.global.add.u32 	%r164, [%rd6+276], %r160;
	atom.global.add.u32 	%r165, [%rd6+280], %r161;
	atom.global.add.u32 	%r166, [%rd6+284], %r162;
	ld.shared.v4.u32 	{%r167, %r168, %r169, %r170}, [histograma_shared+288];
	atom.global.add.u32 	%r171, [%rd6+288], %r167;
	atom.global.add.u32 	%r172, [%rd6+292], %r168;
	atom.global.add.u32 	%r173, [%rd6+296], %r169;
	atom.global.add.u32 	%r174, [%rd6+300], %r170;
	ld.shared.v4.u32 	{%r175, %r176, %r177, %r178}, [histograma_shared+304];
	atom.global.add.u32 	%r179, [%rd6+304], %r175;
	atom.global.add.u32 	%r180, [%rd6+308], %r176;
	atom.global.add.u32 	%r181, [%rd6+312], %r177;
	atom.global.add.u32 	%r182, [%rd6+316], %r178;
	ld.shared.v4.u32 	{%r183, %r184, %r185, %r186}, [histograma_shared+320];
	atom.global.add.u32 	%r187, [%rd6+320], %r183;
	atom.global.add.u32 	%r188, [%rd6+324], %r184;
	atom.global.add.u32 	%r189, [%rd6+328], %r185;
	atom.global.add.u32 	%r190, [%rd6+332], %r186;
	ld.shared.v4.u32 	{%r191, %r192, %r193, %r194}, [histograma_shared+336];
	atom.global.add.u32 	%r195, [%rd6+336], %r191;
	atom.global.add.u32 	%r196, [%rd6+340], %r192;
	atom.global.add.u32 	%r197, [%rd6+344], %r193;
	atom.global.add.u32 	%r198, [%rd6+348], %r194;
	ld.shared.v4.u32 	{%r199, %r200, %r201, %r202}, [histograma_shared+352];
	atom.global.add.u32 	%r203, [%rd6+352], %r199;
	atom.global.add.u32 	%r204, [%rd6+356], %r200;
	atom.global.add.u32 	%r205, [%rd6+360], %r201;
	atom.global.add.u32 	%r206, [%rd6+364], %r202;
	ld.shared.v4.u32 	{%r207, %r208, %r209, %r210}, [histograma_shared+368];
	atom.global.add.u32 	%r211, [%rd6+368], %r207;
	atom.global.add.u32 	%r212, [%rd6+372], %r208;
	atom.global.add.u32 	%r213, [%rd6+376], %r209;
	atom.global.add.u32 	%r214, [%rd6+380], %r210;
	ld.shared.v4.u32 	{%r215, %r216, %r217, %r218}, [histograma_shared+384];
	atom.global.add.u32 	%r219, [%rd6+384], %r215;
	atom.global.add.u32 	%r220, [%rd6+388], %r216;
	atom.global.add.u32 	%r221, [%rd6+392], %r217;
	atom.global.add.u32 	%r222, [%rd6+396], %r218;
	ld.shared.v4.u32 	{%r223, %r224, %r225, %r226}, [histograma_shared+400];
	atom.global.add.u32 	%r227, [%rd6+400], %r223;
	atom.global.add.u32 	%r228, [%rd6+404], %r224;
	atom.global.add.u32 	%r229, [%rd6+408], %r225;
	atom.global.add.u32 	%r230, [%rd6+412], %r226;
	ld.shared.v4.u32 	{%r231, %r232, %r233, %r234}, [histograma_shared+416];
	atom.global.add.u32 	%r235, [%rd6+416], %r231;
	atom.global.add.u32 	%r236, [%rd6+420], %r232;
	atom.global.add.u32 	%r237, [%rd6+424], %r233;
	atom.global.add.u32 	%r238, [%rd6+428], %r234;
	ld.shared.v4.u32 	{%r239, %r240, %r241, %r242}, [histograma_shared+432];
	atom.global.add.u32 	%r243, [%rd6+432], %r239;
	atom.global.add.u32 	%r244, [%rd6+436], %r240;
	atom.global.add.u32 	%r245, [%rd6+440], %r241;
	atom.global.add.u32 	%r246, [%rd6+444], %r242;
	ld.shared.v4.u32 	{%r247, %r248, %r249, %r250}, [histograma_shared+448];
	atom.global.add.u32 	%r251, [%rd6+448], %r247;
	atom.global.add.u32 	%r252, [%rd6+452], %r248;
	atom.global.add.u32 	%r253, [%rd6+456], %r249;
	atom.global.add.u32 	%r254, [%rd6+460], %r250;
	ld.shared.v4.u32 	{%r255, %r256, %r257, %r258}, [histograma_shared+464];
	atom.global.add.u32 	%r259, [%rd6+464], %r255;
	atom.global.add.u32 	%r260, [%rd6+468], %r256;
	atom.global.add.u32 	%r261, [%rd6+472], %r257;
	atom.global.add.u32 	%r262, [%rd6+476], %r258;
	ld.shared.v4.u32 	{%r263, %r264, %r265, %r266}, [histograma_shared+480];
	atom.global.add.u32 	%r267, [%rd6+480], %r263;
	atom.global.add.u32 	%r268, [%rd6+484], %r264;
	atom.global.add.u32 	%r269, [%rd6+488], %r265;
	atom.global.add.u32 	%r270, [%rd6+492], %r266;
	ld.shared.v4.u32 	{%r271, %r272, %r273, %r274}, [histograma_shared+496];
	atom.global.add.u32 	%r275, [%rd6+496], %r271;
	atom.global.add.u32 	%r276, [%rd6+500], %r272;
	atom.global.add.u32 	%r277, [%rd6+504], %r273;
	atom.global.add.u32 	%r278, [%rd6+508], %r274;
	ld.shared.v4.u32 	{%r279, %r280, %r281, %r282}, [histograma_shared+512];
	atom.global.add.u32 	%r283, [%rd6+512], %r279;
	atom.global.add.u32 	%r284, [%rd6+516], %r280;
	atom.global.add.u32 	%r285, [%rd6+520], %r281;
	atom.global.add.u32 	%r286, [%rd6+524], %r282;
	ld.shared.v4.u32 	{%r287, %r288, %r289, %r290}, [histograma_shared+528];
	atom.global.add.u32 	%r291, [%rd6+528], %r287;
	atom.global.add.u32 	%r292, [%rd6+532], %r288;
	atom.global.add.u32 	%r293, [%rd6+536], %r289;
	atom.global.add.u32 	%r294, [%rd6+540], %r290;
	ld.shared.v4.u32 	{%r295, %r296, %r297, %r298}, [histograma_shared+544];
	atom.global.add.u32 	%r299, [%rd6+544], %r295;
	atom.global.add.u32 	%r300, [%rd6+548], %r296;
	atom.global.add.u32 	%r301, [%rd6+552], %r297;
	atom.global.add.u32 	%r302, [%rd6+556], %r298;
	ld.shared.v4.u32 	{%r303, %r304, %r305, %r306}, [histograma_shared+560];
	atom.global.add.u32 	%r307, [%rd6+560], %r303;
	atom.global.add.u32 	%r308, [%rd6+564], %r304;
	atom.global.add.u32 	%r309, [%rd6+568], %r305;
	atom.global.add.u32 	%r310, [%rd6+572], %r306;
	ld.shared.v4.u32 	{%r311, %r312, %r313, %r314}, [histograma_shared+576];
	atom.global.add.u32 	%r315, [%rd6+576], %r311;
	atom.global.add.u32 	%r316, [%rd6+580], %r312;
	atom.global.add.u32 	%r317, [%rd6+584], %r313;
	atom.global.add.u32 	%r318, [%rd6+588], %r314;
	ld.shared.v4.u32 	{%r319, %r320, %r321, %r322}, [histograma_shared+592];
	atom.global.add.u32 	%r323, [%rd6+592], %r319;
	atom.global.add.u32 	%r324, [%rd6+596], %r320;
	atom.global.add.u32 	%r325, [%rd6+600], %r321;
	atom.global.add.u32 	%r326, [%rd6+604], %r322;
	ld.shared.v4.u32 	{%r327, %r328, %r329, %r330}, [histograma_shared+608];
	atom.global.add.u32 	%r331, [%rd6+608], %r327;
	atom.global.add.u32 	%r332, [%rd6+612], %r328;
	atom.global.add.u32 	%r333, [%rd6+616], %r329;
	atom.global.add.u32 	%r334, [%rd6+620], %r330;
	ld.shared.v4.u32 	{%r335, %r336, %r337, %r338}, [histograma_shared+624];
	atom.global.add.u32 	%r339, [%rd6+624], %r335;
	atom.global.add.u32 	%r340, [%rd6+628], %r336;
	atom.global.add.u32 	%r341, [%rd6+632], %r337;
	atom.global.add.u32 	%r342, [%rd6+636], %r338;
	ld.shared.v4.u32 	{%r343, %r344, %r345, %r346}, [histograma_shared+640];
	atom.global.add.u32 	%r347, [%rd6+640], %r343;
	atom.global.add.u32 	%r348, [%rd6+644], %r344;
	atom.global.add.u32 	%r349, [%rd6+648], %r345;
	atom.global.add.u32 	%r350, [%rd6+652], %r346;
	ld.shared.v4.u32 	{%r351, %r352, %r353, %r354}, [histograma_shared+656];
	atom.global.add.u32 	%r355, [%rd6+656], %r351;
	atom.global.add.u32 	%r356, [%rd6+660], %r352;
	atom.global.add.u32 	%r357, [%rd6+664], %r353;
	atom.global.add.u32 	%r358, [%rd6+668], %r354;
	ld.shared.v4.u32 	{%r359, %r360, %r361, %r362}, [histograma_shared+672];
	atom.global.add.u32 	%r363, [%rd6+672], %r359;
	atom.global.add.u32 	%r364, [%rd6+676], %r360;
	atom.global.add.u32 	%r365, [%rd6+680], %r361;
	atom.global.add.u32 	%r366, [%rd6+684], %r362;
	ld.shared.v4.u32 	{%r367, %r368, %r369, %r370}, [histograma_shared+688];
	atom.global.add.u32 	%r371, [%rd6+688], %r367;
	atom.global.add.u32 	%r372, [%rd6+692], %r368;
	atom.global.add.u32 	%r373, [%rd6+696], %r369;
	atom.global.add.u32 	%r374, [%rd6+700], %r370;
	ld.shared.v4.u32 	{%r375, %r376, %r377, %r378}, [histograma_shared+704];
	atom.global.add.u32 	%r379, [%rd6+704], %r375;
	atom.global.add.u32 	%r380, [%rd6+708], %r376;
	atom.global.add.u32 	%r381, [%rd6+712], %r377;
	atom.global.add.u32 	%r382, [%rd6+716], %r378;
	ld.shared.v4.u32 	{%r383, %r384, %r385, %r386}, [histograma_shared+720];
	atom.global.add.u32 	%r387, [%rd6+720], %r383;
	atom.global.add.u32 	%r388, [%rd6+724], %r384;
	atom.global.add.u32 	%r389, [%rd6+728], %r385;
	atom.global.add.u32 	%r390, [%rd6+732], %r386;
	ld.shared.v4.u32 	{%r391, %r392, %r393, %r394}, [histograma_shared+736];
	atom.global.add.u32 	%r395, [%rd6+736], %r391;
	atom.global.add.u32 	%r396, [%rd6+740], %r392;
	atom.global.add.u32 	%r397, [%rd6+744], %r393;
	atom.global.add.u32 	%r398, [%rd6+748], %r394;
	ld.shared.v4.u32 	{%r399, %r400, %r401, %r402}, [histograma_shared+752];
	atom.global.add.u32 	%r403, [%rd6+752], %r399;
	atom.global.add.u32 	%r404, [%rd6+756], %r400;
	atom.global.add.u32 	%r405, [%rd6+760], %r401;
	atom.global.add.u32 	%r406, [%rd6+764], %r402;
	ld.shared.v4.u32 	{%r407, %r408, %r409, %r410}, [histograma_shared+768];
	atom.global.add.u32 	%r411, [%rd6+768], %r407;
	atom.global.add.u32 	%r412, [%rd6+772], %r408;
	atom.global.add.u32 	%r413, [%rd6+776], %r409;
	atom.global.add.u32 	%r414, [%rd6+780], %r410;
	ld.shared.v4.u32 	{%r415, %r416, %r417, %r418}, [histograma_shared+784];
	atom.global.add.u32 	%r419, [%rd6+784], %r415;
	atom.global.add.u32 	%r420, [%rd6+788], %r416;
	atom.global.add.u32 	%r421, [%rd6+792], %r417;
	atom.global.add.u32 	%r422, [%rd6+796], %r418;
	ld.shared.v4.u32 	{%r423, %r424, %r425, %r426}, [histograma_shared+800];
	atom.global.add.u32 	%r427, [%rd6+800], %r423;
	atom.global.add.u32 	%r428, [%rd6+804], %r424;
	atom.global.add.u32 	%r429, [%rd6+808], %r425;
	atom.global.add.u32 	%r430, [%rd6+812], %r426;
	ld.shared.v4.u32 	{%r431, %r432, %r433, %r434}, [histograma_shared+816];
	atom.global.add.u32 	%r435, [%rd6+816], %r431;
	atom.global.add.u32 	%r436, [%rd6+820], %r432;
	atom.global.add.u32 	%r437, [%rd6+824], %r433;
	atom.global.add.u32 	%r438, [%rd6+828], %r434;
	ld.shared.v4.u32 	{%r439, %r440, %r441, %r442}, [histograma_shared+832];
	atom.global.add.u32 	%r443, [%rd6+832], %r439;
	atom.global.add.u32 	%r444, [%rd6+836], %r440;
	atom.global.add.u32 	%r445, [%rd6+840], %r441;
	atom.global.add.u32 	%r446, [%rd6+844], %r442;
	ld.shared.v4.u32 	{%r447, %r448, %r449, %r450}, [histograma_shared+848];
	atom.global.add.u32 	%r451, [%rd6+848], %r447;
	atom.global.add.u32 	%r452, [%rd6+852], %r448;
	atom.global.add.u32 	%r453, [%rd6+856], %r449;
	atom.global.add.u32 	%r454, [%rd6+860], %r450;
	ld.shared.v4.u32 	{%r455, %r456, %r457, %r458}, [histograma_shared+864];
	atom.global.add.u32 	%r459, [%rd6+864], %r455;
	atom.global.add.u32 	%r460, [%rd6+868], %r456;
	atom.global.add.u32 	%r461, [%rd6+872], %r457;
	atom.global.add.u32 	%r462, [%rd6+876], %r458;
	ld.shared.v4.u32 	{%r463, %r464, %r465, %r466}, [histograma_shared+880];
	atom.global.add.u32 	%r467, [%rd6+880], %r463;
	atom.global.add.u32 	%r468, [%rd6+884], %r464;
	atom.global.add.u32 	%r469, [%rd6+888], %r465;
	atom.global.add.u32 	%r470, [%rd6+892], %r466;
	ld.shared.v4.u32 	{%r471, %r472, %r473, %r474}, [histograma_shared+896];
	atom.global.add.u32 	%r475, [%rd6+896], %r471;
	atom.global.add.u32 	%r476, [%rd6+900], %r472;
	atom.global.add.u32 	%r477, [%rd6+904], %r473;
	atom.global.add.u32 	%r478, [%rd6+908], %r474;
	ld.shared.v4.u32 	{%r479, %r480, %r481, %r482}, [histograma_shared+912];
	atom.global.add.u32 	%r483, [%rd6+912], %r479;
	atom.global.add.u32 	%r484, [%rd6+916], %r480;
	atom.global.add.u32 	%r485, [%rd6+920], %r481;
	atom.global.add.u32 	%r486, [%rd6+924], %r482;
	ld.shared.v4.u32 	{%r487, %r488, %r489, %r490}, [histograma_shared+928];
	atom.global.add.u32 	%r491, [%rd6+928], %r487;
	atom.global.add.u32 	%r492, [%rd6+932], %r488;
	atom.global.add.u32 	%r493, [%rd6+936], %r489;
	atom.global.add.u32 	%r494, [%rd6+940], %r490;
	ld.shared.v4.u32 	{%r495, %r496, %r497, %r498}, [histograma_shared+944];
	atom.global.add.u32 	%r499, [%rd6+944], %r495;
	atom.global.add.u32 	%r500, [%rd6+948], %r496;
	atom.global.add.u32 	%r501, [%rd6+952], %r497;
	atom.global.add.u32 	%r502, [%rd6+956], %r498;
	ld.shared.v4.u32 	{%r503, %r504, %r505, %r506}, [histograma_shared+960];
	atom.global.add.u32 	%r507, [%rd6+960], %r503;
	atom.global.add.u32 	%r508, [%rd6+964], %r504;
	atom.global.add.u32 	%r509, [%rd6+968], %r505;
	atom.global.add.u32 	%r510, [%rd6+972], %r506;
	ld.shared.v4.u32 	{%r511, %r512, %r513, %r514}, [histograma_shared+976];
	atom.global.add.u32 	%r515, [%rd6+976], %r511;
	atom.global.add.u32 	%r516, [%rd6+980], %r512;
	atom.global.add.u32 	%r517, [%rd6+984], %r513;
	atom.global.add.u32 	%r518, [%rd6+988], %r514;
	ld.shared.v4.u32 	{%r519, %r520, %r521, %r522}, [histograma_shared+992];
	atom.global.add.u32 	%r523, [%rd6+992], %r519;
	atom.global.add.u32 	%r524, [%rd6+996], %r520;
	atom.global.add.u32 	%r525, [%rd6+1000], %r521;
	atom.global.add.u32 	%r526, [%rd6+1004], %r522;
	ld.shared.v4.u32 	{%r527, %r528, %r529, %r530}, [histograma_shared+1008];
	atom.global.add.u32 	%r531, [%rd6+1008], %r527;
	atom.global.add.u32 	%r532, [%rd6+1012], %r528;
	atom.global.add.u32 	%r533, [%rd6+1016], %r529;
	atom.global.add.u32 	%r534, [%rd6+1020], %r530;
$L__BB1_2:
	ret;

}
	// .globl	_Z19count_kernel_matrixPiS_
.visible .entry _Z19count_kernel_matrixPiS_(
	.param .u64 .ptr .align 1 _Z19count_kernel_matrixPiS__param_0,
	.param .u64 .ptr .align 1 _Z19count_kernel_matrixPiS__param_1
)
{
	.reg .b32 	%r<28>;
	.reg .b64 	%rd<9>;

	ld.param.u64 	%rd1, [_Z19count_kernel_matrixPiS__param_0];
	ld.param.u64 	%rd2, [_Z19count_kernel_matrixPiS__param_1];
	cvta.to.global.u64 	%rd3, %rd2;
	cvta.to.global.u64 	%rd4, %rd1;
	mov.u32 	%r1, %ntid.x;
	mov.u32 	%r2, %ctaid.x;
	mov.u32 	%r3, %tid.x;
	mad.lo.s32 	%r4, %r1, %r2, %r3;
	mov.u32 	%r5, %ntid.y;
	mov.u32 	%r6, %ctaid.y;
	mov.u32 	%r7, %tid.y;
	mad.lo.s32 	%r8, %r5, %r6, %r7;
	mad.lo.s32 	%r9, %r8, 2160, %r4;
	mov.u32 	%r10, %nctaid.x;
	mad.lo.s32 	%r11, %r6, %r10, %r2;
	shr.s32 	%r12, %r9, 31;
	shr.u32 	%r13, %r12, 24;
	add.s32 	%r14, %r9, %r13;
	and.b32  	%r15, %r14, -256;
	sub.s32 	%r16, %r9, %r15;
	shl.b32 	%r17, %r16, 2;
	mov.u32 	%r18, histograma_shared;
	add.s32 	%r19, %r18, %r17;
	mov.b32 	%r20, 0;
	st.shared.u32 	[%r19], %r20;
	bar.sync 	0;
	mul.wide.s32 	%rd5, %r9, 4;
	add.s64 	%rd6, %rd4, %rd5;
	ld.global.u32 	%r21, [%rd6];
	shl.b32 	%r22, %r21, 2;
	add.s32 	%r23, %r18, %r22;
	atom.shared.add.u32 	%r24, [%r23], 1;
	bar.sync 	0;
	ld.shared.u32 	%r25, [%r19];
	shl.b32 	%r26, %r11, 8;
	add.s32 	%r27, %r26, %r16;
	mul.wide.s32 	%rd7, %r27, 4;
	add.s64 	%rd8, %rd3, %rd7;
	st.global.u32 	[%rd8], %r25;
	ret;

}
	// .globl	_Z13reduce_matrixPii
.visible .entry _Z13reduce_matrixPii(
	.param .u64 .ptr .align 1 _Z13reduce_matrixPii_param_0,
	.param .u32 _Z13reduce_matrixPii_param_1
)
{
	.reg .pred 	%p<6>;
	.reg .b32 	%r<26>;
	.reg .b64 	%rd<5>;

	ld.param.u64 	%rd2, [_Z13reduce_matrixPii_param_0];
	ld.param.u32 	%r9, [_Z13reduce_matrixPii_param_1];
	cvta.to.global.u64 	%rd3, %rd2;
	mov.u32 	%r10, %ctaid.x;
	mov.u32 	%r25, %ntid.y;
	mov.u32 	%r11, %ctaid.y;
	mov.u32 	%r2, %tid.y;
	mad.lo.s32 	%r12, %r25, %r11, %r2;
	mul.lo.s32 	%r13, %r9, %r12;
	setp.gt.s32 	%p1, %r13, 16199;
	shl.b32 	%r14, %r13, 8;
	add.s32 	%r15, %r14, %r10;
	mul.wide.s32 	%rd4, %r15, 4;
	add.s64 	%rd1, %rd3, %rd4;
	mov.b32 	%r24, 0;
	@%p1 bra 	$L__BB3_2;
	ld.global.u32 	%r24, [%rd1];
$L__BB3_2:
	shl.b32 	%r16, %r2, 2;
	mov.u32 	%r17, shared_block;
	add.s32 	%r5, %r17, %r16;
	st.shared.u32 	[%r5], %r24;
	bar.sync 	0;
	setp.lt.u32 	%p2, %r25, 2;
	@%p2 bra 	$L__BB3_6;
$L__BB3_3:
	shr.u32 	%r7, %r25, 1;
	setp.ge.u32 	%p3, %r2, %r7;
	@%p3 bra 	$L__BB3_5;
	shl.b32 	%r18, %r7, 2;
	add.s32 	%r19, %r5, %r18;
	ld.shared.u32 	%r20, [%r19];
	ld.shared.u32 	%r21, [%r5];
	add.s32 	%r22, %r21, %r20;
	st.shared.u32 	[%r5], %r22;
$L__BB3_5:
	bar.sync 	0;
	setp.gt.u32 	%p4, %r25, 3;
	mov.u32 	%r25, %r7;
	@%p4 bra 	$L__BB3_3;
$L__BB3_6:
	setp.ne.s32 	%p5, %r2, 0;
	@%p5 bra 	$L__BB3_8;
	ld.shared.u32 	%r23, [shared_block];
	st.global.u32 	[%rd1], %r23;
$L__BB3_8:
	ret;

}


// ===== COMPILED SASS (sm_100) =====

	.target	sm_100

	.elftype	@"ET_EXEC"


//--------------------- .note.nv.tkinfo           --------------------------
	.section	.note.nv.tkinfo,"",@"SHT_NOTE"
	.sectionflags	@"SHF_NOTE_NV_TKINFO"
	.tkinfo
        /*0018*/ 	.word	0x00000002
        /*0030*/ 	.string	""
        /*0030*/ 	.string	"ptxas"
        /*0030*/ 	.string	"Cuda compilation tools, release 13.0, V13.0.88"
        /*0030*/ 	.string	"Build cuda_13.0.r13.0/compiler.36424714_0"
        /*0030*/ 	.string	"-arch sm_100 -m 64 "



//--------------------- .note.nv.cuinfo           --------------------------
	.section	.note.nv.cuinfo,"",@"SHT_NOTE"
	.sectionflags	@"SHF_NOTE_NV_CUINFO"
        /*0018*/ 	.short	0x0002
        /*001a*/ 	.short	0x0064
        /*001c*/ 	.short	0x0082
	.zero		2


//--------------------- .nv.info                  --------------------------
	.section	.nv.info,"",@"SHT_CUDA_INFO"
	.align	4


	//----- nvinfo : EIATTR_REGCOUNT
	.align		4
        /*0000*/ 	.byte	0x04, 0x2f
        /*0002*/ 	.short	(.L_1 - .L_0)
	.align		4
.L_0:
        /*0004*/ 	.word	index@(_Z21count_kernel_adaptadoPiS_)
        /*0008*/ 	.word	0x00000010


	//----- nvinfo : EIATTR_FRAME_SIZE
	.align		4
.L_1:
        /*000c*/ 	.byte	0x04, 0x11
        /*000e*/ 	.short	(.L_3 - .L_2)
	.align		4
.L_2:
        /*0010*/ 	.word	index@(_Z21count_kernel_adaptadoPiS_)
        /*0014*/ 	.word	0x00000000


	//----- nvinfo : EIATTR_REGCOUNT
	.align		4
.L_3:
        /*0018*/ 	.byte	0x04, 0x2f
        /*001a*/ 	.short	(.L_5 - .L_4)
	.align		4
.L_4:
        /*001c*/ 	.word	index@(_Z12count_kernelPiS_)
        /*0020*/ 	.word	0x00000020


	//----- nvinfo : EIATTR_FRAME_SIZE
	.align		4
.L_5:
        /*0024*/ 	.byte	0x04, 0x11
        /*0026*/ 	.short	(.L_7 - .L_6)
	.align		4
.L_6:
        /*0028*/ 	.word	index@(_Z12count_kernelPiS_)
        /*002c*/ 	.word	0x00000000


	//----- nvinfo : EIATTR_REGCOUNT
	.align		4
.L_7:
        /*0030*/ 	.byte	0x04, 0x2f
        /*0032*/ 	.short	(.L_9 - .L_8)
	.align		4
.L_8:
        /*0034*/ 	.word	index@(_Z19count_kernel_matrixPiS_)
        /*0038*/ 	.word	0x0000000e


	//----- nvinfo : EIATTR_FRAME_SIZE
	.align		4
.L_9:
        /*003c*/ 	.byte	0x04, 0x11
        /*003e*/ 	.short	(.L_11 - .L_10)
	.align		4
.L_10:
        /*0040*/ 	.word	index@(_Z19count_kernel_matrixPiS_)
        /*0044*/ 	.word	0x00000000


	//----- nvinfo : EIATTR_REGCOUNT
	.align		4
.L_11:
        /*0048*/ 	.byte	0x04, 0x2f
        /*004a*/ 	.short	(.L_13 - .L_12)
	.align		4
.L_12:
        /*004c*/ 	.word	index@(_Z13reduce_matrixPii)
        /*0050*/ 	.word	0x0000000c


	//----- nvinfo : EIATTR_FRAME_SIZE
	.align		4
.L_13:
        /*0054*/ 	.byte	0x04, 0x11
        /*0056*/ 	.short	(.L_15 - .L_14)
	.align		4
.L_14:
        /*0058*/ 	.word	index@(_Z13reduce_matrixPii)
        /*005c*/ 	.word	0x00000000


	//----- nvinfo : EIATTR_MIN_STACK_SIZE
	.align		4
.L_15:
        /*0060*/ 	.byte	0x04, 0x12
        /*0062*/ 	.short	(.L_17 - .L_16)
	.align		4
.L_16:
        /*0064*/ 	.word	index@(_Z13reduce_matrixPii)
        /*0068*/ 	.word	0x00000000


	//----- nvinfo : EIATTR_MIN_STACK_SIZE
	.align		4
.L_17:
        /*006c*/ 	.byte	0x04, 0x12
        /*006e*/ 	.short	(.L_19 - .L_18)
	.align		4
.L_18:
        /*0070*/ 	.word	index@(_Z19count_kernel_matrixPiS_)
        /*0074*/ 	.word	0x00000000


	//----- nvinfo : EIATTR_MIN_STACK_SIZE
	.align		4
.L_19:
        /*0078*/ 	.byte	0x04, 0x12
        /*007a*/ 	.short	(.L_21 - .L_20)
	.align		4
.L_20:
        /*007c*/ 	.word	index@(_Z12count_kernelPiS_)
        /*0080*/ 	.word	0x00000000


	//----- nvinfo : EIATTR_MIN_STACK_SIZE
	.align		4
.L_21:
        /*0084*/ 	.byte	0x04, 0x12
        /*0086*/ 	.short	(.L_23 - .L_22)
	.align		4
.L_22:
        /*0088*/ 	.word	index@(_Z21count_kernel_adaptadoPiS_)
        /*008c*/ 	.word	0x00000000
.L_23:


//--------------------- .nv.compat                --------------------------
	.section	.nv.compat,"",@"SHT_CUDA_COMPAT_INFO"
	.align	4
        /*0000*/ 	.byte	0x02, 0x09, 0x00, 0x00, 0x02, 0x02, 0x01, 0x00, 0x02, 0x05, 0x05, 0x00, 0x03, 0x07, 0x01, 0x01
        /*0010*/ 	.byte	0x02, 0x03, 0x00, 0x00, 0x02, 0x06, 0x01, 0x00, 0x04, 0x0b, 0x08, 0x00, 0x09, 0x00, 0x00, 0x00
        /*0020*/ 	.byte	0x00, 0x00, 0x00, 0x00


//--------------------- .nv.info._Z13reduce_matrixPii --------------------------
	.section	.nv.info._Z13reduce_matrixPii,"",@"SHT_CUDA_INFO"
	.sectionflags	@""
	.align	4


	//----- nvinfo : EIATTR_CUDA_API_VERSION
	.align		4
        /*0000*/ 	.byte	0x04, 0x37
        /*0002*/ 	.short	(.L_25 - .L_24)
.L_24:
        /*0004*/ 	.word	0x00000082


	//----- nvinfo : EIATTR_KPARAM_INFO
	.align		4
.L_25:
        /*0008*/ 	.byte	0x04, 0x17
        /*000a*/ 	.short	(.L_27 - .L_26)
.L_26:
        /*000c*/ 	.word	0x00000000
        /*0010*/ 	.short	0x0001
        /*0012*/ 	.short	0x0008
        /*0014*/ 	.byte	0x00, 0xf0, 0x11, 0x00


	//----- nvinfo : EIATTR_KPARAM_INFO
	.align		4
.L_27:
        /*0018*/ 	.byte	0x04, 0x17
        /*001a*/ 	.short	(.L_29 - .L_28)
.L_28:
        /*001c*/ 	.word	0x00000000
        /*0020*/ 	.short	0x0000
        /*0022*/ 	.short	0x0000
        /*0024*/ 	.byte	0x00, 0xf5, 0x21, 0x00


	//----- nvinfo : EIATTR_SPARSE_MMA_MASK
	.align		4
.L_29:
        /*0028*/ 	.byte	0x03, 0x50
        /*002a*/ 	.short	0x0000


	//----- nvinfo : EIATTR_MAXREG_COUNT
	.align		4
        /*002c*/ 	.byte	0x03, 0x1b
        /*002e*/ 	.short	0x00ff


	//----- nvinfo : EIATTR_NUM_BARRIERS
	.align		4
        /*0030*/ 	.byte	0x02, 0x4c
        /*0032*/ 	.byte	0x01
	.zero		1


	//----- nvinfo : EIATTR_MERCURY_ISA_VERSION
	.align		4
        /*0034*/ 	.byte	0x03, 0x5f
        /*0036*/ 	.short	0x0101


	//----- nvinfo : EIATTR_VRC_CTA_INIT_COUNT
	.align		4
        /*0038*/ 	.byte	0x02, 0x4a
	.zero		1
	.zero		1


	//----- nvinfo : EIATTR_EXIT_INSTR_OFFSETS
	.align		4
        /*003c*/ 	.byte	0x04, 0x1c
        /*003e*/ 	.short	(.L_31 - .L_30)


	//   ....[0]....
.L_30:
        /*0040*/ 	.word	0x00000240


	//   ....[1]....
        /*0044*/ 	.word	0x000002a0


	//----- nvinfo : EIATTR_CBANK_PARAM_SIZE
	.align		4
.L_31:
        /*0048*/ 	.byte	0x03, 0x19
        /*004a*/ 	.short	0x000c


	//----- nvinfo : EIATTR_PARAM_CBANK
	.align		4
        /*004c*/ 	.byte	0x04, 0x0a
        /*004e*/ 	.short	(.L_33 - .L_32)
	.align		4
.L_32:
        /*0050*/ 	.word	index@(.nv.constant0._Z13reduce_matrixPii)
        /*0054*/ 	.short	0x0380
        /*0056*/ 	.short	0x000c


	//----- nvinfo : EIATTR_SW_WAR
	.align		4
.L_33:
        /*0058*/ 	.byte	0x04, 0x36
        /*005a*/ 	.short	(.L_35 - .L_34)
.L_34:
        /*005c*/ 	.word	0x00000008
.L_35:


//--------------------- .nv.info._Z19count_kernel_matrixPiS_ --------------------------
	.section	.nv.info._Z19count_kernel_matrixPiS_,"",@"SHT_CUDA_INFO"
	.sectionflags	@""
	.align	4


	//----- nvinfo : EIATTR_CUDA_API_VERSION
	.align		4
        /*0000*/ 	.byte	0x04, 0x37
        /*0002*/ 	.short	(.L_37 - .L_36)
.L_36:
        /*0004*/ 	.word	0x00000082


	//----- nvinfo : EIATTR_KPARAM_INFO
	.align		4
.L_37:
        /*0008*/ 	.byte	0x04, 0x17
        /*000a*/ 	.short	(.L_39 - .L_38)
.L_38:
        /*000c*/ 	.word	0x00000000
        /*0010*/ 	.short	0x0001
        /*0012*/ 	.short	0x0008
        /*0014*/ 	.byte	0x00, 0xf5, 0x21, 0x00


	//----- nvinfo : EIATTR_KPARAM_INFO
	.align		4
.L_39:
        /*0018*/ 	.byte	0x04, 0x17
        /*001a*/ 	.short	(.L_41 - .L_40)
.L_40:
        /*001c*/ 	.word	0x00000000
        /*0020*/ 	.short	0x0000
        /*0022*/ 	.short	0x0000
        /*0024*/ 	.byte	0x00, 0xf5, 0x21, 0x00


	//----- nvinfo : EIATTR_SPARSE_MMA_MASK
	.align		4
.L_41:
        /*0028*/ 	.byte	0x03, 0x50
        /*002a*/ 	.short	0x0000


	//----- nvinfo : EIATTR_MAXREG_COUNT
	.align		4
        /*002c*/ 	.byte	0x03, 0x1b
        /*002e*/ 	.short	0x00ff


	//----- nvinfo : EIATTR_NUM_BARRIERS
	.align		4
        /*0030*/ 	.byte	0x02, 0x4c
        /*0032*/ 	.byte	0x01
	.zero		1


	//----- nvinfo : EIATTR_MERCURY_ISA_VERSION
	.align		4
        /*0034*/ 	.byte	0x03, 0x5f
        /*0036*/ 	.short	0x0101


	//----- nvinfo : EIATTR_VRC_CTA_INIT_COUNT
	.align		4
        /*0038*/ 	.byte	0x02, 0x4a
	.zero		1
	.zero		1


	//----- nvinfo : EIATTR_EXIT_INSTR_OFFSETS
	.align		4
        /*003c*/ 	.byte	0x04, 0x1c
        /*003e*/ 	.short	(.L_43 - .L_42)


	//   ....[0]....
.L_42:
        /*0040*/ 	.word	0x00000220


	//----- nvinfo : EIATTR_CBANK_PARAM_SIZE
	.align		4
.L_43:
        /*0044*/ 	.byte	0x03, 0x19
        /*0046*/ 	.short	0x0010


	//----- nvinfo : EIATTR_PARAM_CBANK
	.align		4
        /*0048*/ 	.byte	0x04, 0x0a
        /*004a*/ 	.short	(.L_45 - .L_44)
	.align		4
.L_44:
        /*004c*/ 	.word	index@(.nv.constant0._Z19count_kernel_matrixPiS_)
        /*0050*/ 	.short	0x0380
        /*0052*/ 	.short	0x0010


	//----- nvinfo : EIATTR_SW_WAR
	.align		4
.L_45:
        /*0054*/ 	.byte	0x04, 0x36
        /*0056*/ 	.short	(.L_47 - .L_46)
.L_46:
        /*0058*/ 	.word	0x00000008
.L_47:


//--------------------- .nv.info._Z12count_kernelPiS_ --------------------------
	.section	.nv.info._Z12count_kernelPiS_,"",@"SHT_CUDA_INFO"
	.sectionflags	@""
	.align	4


	//----- nvinfo : EIATTR_CUDA_API_VERSION
	.align		4
        /*0000*/ 	.byte	0x04, 0x37
        /*0002*/ 	.short	(.L_49 - .L_48)
.L_48:
        /*0004*/ 	.word	0x00000082


	//----- nvinfo : EIATTR_KPARAM_INFO
	.align		4
.L_49:
        /*0008*/ 	.byte	0x04, 0x17
        /*000a*/ 	.short	(.L_51 - .L_50)
.L_50:
        /*000c*/ 	.word	0x00000000
        /*0010*/ 	.short	0x0001
        /*0012*/ 	.short	0x0008
        /*0014*/ 	.byte	0x00, 0xf5, 0x21, 0x00


	//----- nvinfo : EIATTR_KPARAM_INFO
	.align		4
.L_51:
        /*0018*/ 	.byte	0x04, 0x17
        /*001a*/ 	.short	(.L_53 - .L_52)
.L_52:
        /*001c*/ 	.word	0x00000000
        /*0020*/ 	.short	0x0000
        /*0022*/ 	.short	0x0000
        /*0024*/ 	.byte	0x00, 0xf5, 0x21, 0x00


	//----- nvinfo : EIATTR_SPARSE_MMA_MASK
	.align		4
.L_53:
        /*0028*/ 	.byte	0x03, 0x50
        /*002a*/ 	.short	0x0000


	//----- nvinfo : EIATTR_MAXREG_COUNT
	.align		4
        /*002c*/ 	.byte	0x03, 0x1b
        /*002e*/ 	.short	0x00ff


	//----- nvinfo : EIATTR_NUM_BARRIERS
	.align		4
        /*0030*/ 	.byte	0x02, 0x4c
        /*0032*/ 	.byte	0x01
	.zero		1


	//----- nvinfo : EIATTR_MERCURY_ISA_VERSION
	.align		4
        /*0034*/ 	.byte	0x03, 0x5f
        /*0036*/ 	.short	0x0101


	//----- nvinfo : EIATTR_INT_WARP_WIDE_INSTR_OFFSETS
	.align		4
        /*0038*/ 	.byte	0x04, 0x31
        /*003a*/ 	.short	(.L_55 - .L_54)


	//   ....[0]....
.L_54:
        /*003c*/ 	.word	0x00000220


	//----- nvinfo : EIATTR_VRC_CTA_INIT_COUNT
	.align		4
.L_55:
        /*0040*/ 	.byte	0x02, 0x4a
	.zero		1
	.zero		1


	//----- nvinfo : EIATTR_EXIT_INSTR_OFFSETS
	.align		4
        /*0044*/ 	.byte	0x04, 0x1c
        /*0046*/ 	.short	(.L_57 - .L_56)


	//   ....[0]....
.L_56:
        /*0048*/ 	.word	0x000001d0


	//   ....[1]....
        /*004c*/ 	.word	0x00002690


	//----- nvinfo : EIATTR_CBANK_PARAM_SIZE
	.align		4
.L_57:
        /*0050*/ 	.byte	0x03, 0x19
        /*0052*/ 	.short	0x0010


	//----- nvinfo : EIATTR_PARAM_CBANK
	.align		4
        /*0054*/ 	.byte	0x04, 0x0a
        /*0056*/ 	.short	(.L_59 - .L_58)
	.align		4
.L_58:
        /*0058*/ 	.word	index@(.nv.constant0._Z12count_kernelPiS_)
        /*005c*/ 	.short	0x0380
        /*005e*/ 	.short	0x0010


	//----- nvinfo : EIATTR_SW_WAR
	.align		4
.L_59:
        /*0060*/ 	.byte	0x04, 0x36
        /*0062*/ 	.short	(.L_61 - .L_60)
.L_60:
        /*0064*/ 	.word	0x00000008
.L_61:


//--------------------- .nv.info._Z21count_kernel_adaptadoPiS_ --------------------------
	.section	.nv.info._Z21count_kernel_adaptadoPiS_,"",@"SHT_CUDA_INFO"
	.sectionflags	@""
	.align	4


	//----- nvinfo : EIATTR_CUDA_API_VERSION
	.align		4
        /*0000*/ 	.byte	0x04, 0x37
        /*0002*/ 	.short	(.L_63 - .L_62)
.L_62:
        /*0004*/ 	.word	0x00000082


	//----- nvinfo : EIATTR_KPARAM_INFO
	.align		4
.L_63:
        /*0008*/ 	.byte	0x04, 0x17
        /*000a*/ 	.short	(.L_65 - .L_64)
.L_64:
        /*000c*/ 	.word	0x00000000
        /*0010*/ 	.short	0x0001
        /*0012*/ 	.short	0x0008
        /*0014*/ 	.byte	0x00, 0xf5, 0x21, 0x00


	//----- nvinfo : EIATTR_KPARAM_INFO
	.align		4
.L_65:
        /*0018*/ 	.byte	0x04, 0x17
        /*001a*/ 	.short	(.L_67 - .L_66)
.L_66:
        /*001c*/ 	.word	0x00000000
        /*0020*/ 	.short	0x0000
        /*0022*/ 	.short	0x0000
        /*0024*/ 	.byte	0x00, 0xf5, 0x21, 0x00


	//----- nvinfo : EIATTR_SPARSE_MMA_MASK
	.align		4
.L_67:
        /*0028*/ 	.byte	0x03, 0x50
        /*002a*/ 	.short	0x0000


	//----- nvinfo : EIATTR_MAXREG_COUNT
	.align		4
        /*002c*/ 	.byte	0x03, 0x1b
        /*002e*/ 	.short	0x00ff


	//----- nvinfo : EIATTR_MERCURY_ISA_VERSION
	.align		4
        /*0030*/ 	.byte	0x03, 0x5f
        /*0032*/ 	.short	0x0101


	//----- nvinfo : EIATTR_VRC_CTA_INIT_COUNT
	.align		4
        /*0034*/ 	.byte	0x02, 0x4a
	.zero		1
	.zero		1


	//----- nvinfo : EIATTR_EXIT_INSTR_OFFSETS
	.align		4
        /*0038*/ 	.byte	0x04, 0x1c
        /*003a*/ 	.short	(.L_69 - .L_68)


	//   ....[0]....
.L_68:
        /*003c*/ 	.word	0x00000060


	//   ....[1]....
        /*0040*/ 	.word	0x00000140


	//----- nvinfo : EIATTR_CRS_STACK_SIZE
	.align		4
.L_69:
        /*0044*/ 	.byte	0x04, 0x1e
        /*0046*/ 	.short	(.L_71 - .L_70)
.L_70:
        /*0048*/ 	.word	0x00000000


	//----- nvinfo : EIATTR_CBANK_PARAM_SIZE
	.align		4
.L_71:
        /*004c*/ 	.byte	0x03, 0x19
        /*004e*/ 	.short	0x0010


	//----- nvinfo : EIATTR_PARAM_CBANK
	.align		4
        /*0050*/ 	.byte	0x04, 0x0a
        /*0052*/ 	.short	(.L_73 - .L_72)
	.align		4
.L_72:
        /*0054*/ 	.word	index@(.nv.constant0._Z21count_kernel_adaptadoPiS_)
        /*0058*/ 	.short	0x0380
        /*005a*/ 	.short	0x0010


	//----- nvinfo : EIATTR_SW_WAR
	.align		4
.L_73:
        /*005c*/ 	.byte	0x04, 0x36
        /*005e*/ 	.short	(.L_75 - .L_74)
.L_74:
        /*0060*/ 	.word	0x00000008
.L_75:


//--------------------- .nv.callgraph             --------------------------
	.section	.nv.callgraph,"",@"SHT_CUDA_CALLGRAPH"
	.align	4
	.sectionentsize	8
	.align		4
        /*0000*/ 	.word	0x00000000
	.align		4
        /*0004*/ 	.word	0xffffffff
	.align		4
        /*0008*/ 	.word	0x00000000
	.align		4
        /*000c*/ 	.word	0xfffffffe
	.align		4
        /*0010*/ 	.word	0x00000000
	.align		4
        /*0014*/ 	.word	0xfffffffd
	.align		4
        /*0018*/ 	.word	0x00000000
	.align		4
        /*001c*/ 	.word	0xfffffffc


//--------------------- .text._Z13reduce_matrixPii --------------------------
	.section	.text._Z13reduce_matrixPii,"ax",@progbits
	.align	128
        .global         _Z13reduce_matrixPii
        .type           _Z13reduce_matrixPii,@function
        .size           _Z13reduce_matrixPii,(.L_x_7 - _Z13reduce_matrixPii)
        .other          _Z13reduce_matrixPii,@"STO_CUDA_ENTRY STV_DEFAULT"
_Z13reduce_matrixPii:
.text._Z13reduce_matrixPii:
[----:B------:R-:W-:Y:S01]  /*0000*/  LDC R1, c[0x0][0x37c] ;  /* 0x0000df00ff017b82 */ /* 0x000fe20000000800 */
[----:B------:R-:W0:Y:S01]  /*0010*/  S2R R0, SR_CTAID.Y ;  /* 0x0000000000007919 */ /* 0x000e220000002600 */
[----:B------:R-:W0:Y:S06]  /*0020*/  LDCU UR8, c[0x0][0x364] ;  /* 0x00006c80ff0877ac */ /* 0x000e2c0008000800 */
[----:B------:R-:W1:Y:S01]  /*0030*/  S2UR UR4, SR_CTAID.X ;  /* 0x00000000000479c3 */ /* 0x000e620000002500 */
[----:B------:R-:W-:Y:S01]  /*0040*/  IMAD.MOV.U32 R4, RZ, RZ, RZ ;  /* 0x000000ffff047224 */ /* 0x000fe200078e00ff */
[----:B------:R-:W0:Y:S01]  /*0050*/  S2R R9, SR_TID.Y ;  /* 0x0000000000097919 */ /* 0x000e220000002200 */
[----:B------:R-:W2:Y:S01]  /*0060*/  LDCU UR5, c[0x0][0x388] ;  /* 0x00007100ff0577ac */ /* 0x000ea20008000800 */
[----:B------:R-:W3:Y:S04]  /*0070*/  LDCU.64 UR6, c[0x0][0x358] ;  /* 0x00006b00ff0677ac */ /* 0x000ee80008000a00 */
[----:B------:R-:W4:Y:S01]  /*0080*/  LDC.64 R2, c[0x0][0x380] ;  /* 0x0000e000ff027b82 */ /* 0x000f220000000a00 */
[----:B0-----:R-:W-:-:S04]  /*0090*/  IMAD R0, R0, UR8, R9 ;  /* 0x0000000800007c24 */ /* 0x001fc8000f8e0209 */
[----:B--2---:R-:W-:-:S05]  /*00a0*/  IMAD R0, R0, UR5, RZ ;  /* 0x0000000500007c24 */ /* 0x004fca000f8e02ff */
[C---:B------:R-:W-:Y:S02]  /*00b0*/  ISETP.GT.AND P0, PT, R0.reuse, 0x3f47, PT ;  /* 0x00003f470000780c */ /* 0x040fe40003f04270 */
[----:B-1----:R-:W-:-:S05]  /*00c0*/  LEA R5, R0, UR4, 0x8 ;  /* 0x0000000400057c11 */ /* 0x002fca000f8e40ff */
[----:B----4-:R-:W-:-:S06]  /*00d0*/  IMAD.WIDE R2, R5, 0x4, R2 ;  /* 0x0000000405027825 */ /* 0x010fcc00078e0202 */
[----:B---3--:R-:W2:Y:S01]  /*00e0*/  @!P0 LDG.E R4, desc[UR6][R2.64] ;  /* 0x0000000602048981 */ /* 0x008ea2000c1e1900 */
[----:B------:R-:W0:Y:S01]  /*00f0*/  S2UR UR5, SR_CgaCtaId ;  /* 0x00000000000579c3 */ /* 0x000e220000008800 */
[----:B------:R-:W-:Y:S01]  /*0100*/  IMAD.U32 R0, RZ, RZ, UR8 ;  /* 0x00000008ff007e24 */ /* 0x000fe2000f8e00ff */
[----:B------:R-:W-:Y:S01]  /*0110*/  UMOV UR4, 0x400 ;  /* 0x0000040000047882 */ /* 0x000fe20000000000 */
[----:B------:R-:W-:-:S03]  /*0120*/  ISETP.NE.AND P0, PT, R9, RZ, PT ;  /* 0x000000ff0900720c */ /* 0x000fc60003f05270 */
[----:B------:R-:W-:Y:S01]  /*0130*/  ISETP.GE.U32.AND P1, PT, R0, 0x2, PT ;  /* 0x000000020000780c */ /* 0x000fe20003f26070 */
[----:B0-----:R-:W-:-:S06]  /*0140*/  ULEA UR4, UR5, UR4, 0x18 ;  /* 0x0000000405047291 */ /* 0x001fcc000f8ec0ff */
[----:B------:R-:W-:-:S05]  /*0150*/  LEA R5, R9, UR4, 0x2 ;  /* 0x0000000409057c11 */ /* 0x000fca000f8e10ff */
[----:B--2---:R0:W-:Y:S01]  /*0160*/  STS [R5], R4 ;  /* 0x0000000405007388 */ /* 0x0041e20000000800 */
[----:B------:R-:W-:Y:S06]  /*0170*/  BAR.SYNC.DEFER_BLOCKING 0x0 ;  /* 0x0000000000007b1d */ /* 0x000fec0000010000 */
[----:B------:R-:W-:Y:S05]  /*0180*/  @!P1 BRA `(.L_x_0) ;  /* 0x00000000002c9947 */ /* 0x000fea0003800000 */
.L_x_1:
[----:B------:R-:W-:-:S04]  /*0190*/  SHF.R.U32.HI R8, RZ, 0x1, R0 ;  /* 0x00000001ff087819 */ /* 0x000fc80000011600 */
[----:B------:R-:W-:-:S13]  /*01a0*/  ISETP.GE.U32.AND P1, PT, R9, R8, PT ;  /* 0x000000080900720c */ /* 0x000fda0003f26070 */
[----:B0-----:R-:W-:Y:S01]  /*01b0*/  @!P1 IMAD R4, R8, 0x4, R5 ;  /* 0x0000000408049824 */ /* 0x001fe200078e0205 */
[----:B------:R-:W-:Y:S05]  /*01c0*/  @!P1 LDS R7, [R5] ;  /* 0x0000000005079984 */ /* 0x000fea0000000800 */
[----:B------:R-:W0:Y:S02]  /*01d0*/  @!P1 LDS R4, [R4] ;  /* 0x0000000004049984 */ /* 0x000e240000000800 */
[----:B0-----:R-:W-:-:S05]  /*01e0*/  @!P1 IMAD.IADD R6, R4, 0x1, R7 ;  /* 0x0000000104069824 */ /* 0x001fca00078e0207 */
[----:B------:R1:W-:Y:S01]  /*01f0*/  @!P1 STS [R5], R6 ;  /* 0x0000000605009388 */ /* 0x0003e20000000800 */
[----:B------:R-:W-:Y:S01]  /*0200*/  BAR.SYNC.DEFER_BLOCKING 0x0 ;  /* 0x0000000000007b1d */ /* 0x000fe20000010000 */
[----:B------:R-:W-:Y:S01]  /*0210*/  ISETP.GT.U32.AND P1, PT, R0, 0x3, PT ;  /* 0x000000030000780c */ /* 0x000fe20003f24070 */
[----:B------:R-:W-:-:S12]  /*0220*/  IMAD.MOV.U32 R0, RZ, RZ, R8 ;  /* 0x000000ffff007224 */ /* 0x000fd800078e0008 */
[----:B-1----:R-:W-:Y:S05]  /*0230*/  @P1 BRA `(.L_x_1) ;  /* 0xfffffffc00d41947 */ /* 0x002fea000383ffff */
.L_x_0:
[----:B------:R-:W-:Y:S05]  /*0240*/  @P0 EXIT ;  /* 0x000000000000094d */ /* 0x000fea0003800000 */
[----:B------:R-:W1:Y:S01]  /*0250*/  S2UR UR5, SR_CgaCtaId ;  /* 0x00000000000579c3 */ /* 0x000e620000008800 */
[----:B------:R-:W-:Y:S02]  /*0260*/  UMOV UR4, 0x400 ;  /* 0x0000040000047882 */ /* 0x000fe40000000000 */
[----:B-1----:R-:W-:-:S09]  /*0270*/  ULEA UR4, UR5, UR4, 0x18 ;  /* 0x0000000405047291 */ /* 0x002fd2000f8ec0ff */
[----:B0-----:R-:W0:Y:S04]  /*0280*/  LDS R5, [UR4] ;  /* 0x00000004ff057984 */ /* 0x001e280008000800 */
[----:B0-----:R-:W-:Y:S01]  /*0290*/  STG.E desc[UR6][R2.64], R5 ;  /* 0x0000000502007986 */ /* 0x001fe2000c101906 */
[----:B------:R-:W-:Y:S05]  /*02a0*/  EXIT ;  /* 0x000000000000794d */ /* 0x000fea0003800000 */
.L_x_2:
[----:B------:R-:W-:-:S00]  /*02b0*/  BRA `(.L_x_2) ;  /* 0xfffffffc00fc7947 */ /* 0x000fc0000383ffff */
[----:B------:R-:W-:-:S00]  /*02c0*/  NOP ;  /* 0x0000000000007918 */ /* 0x000fc00000000000 */
        /* <DEDUP_REMOVED lines=11> */
.L_x_7:


//--------------------- .text._Z19count_kernel_matrixPiS_ --------------------------
	.section	.text._Z19count_kernel_matrixPiS_,"ax",@progbits
	.align	128
        .global         _Z19count_kernel_matrixPiS_
        .type           _Z19count_kernel_matrixPiS_,@function
        .size           _Z19count_kernel_matrixPiS_,(.L_x_8 - _Z19count_kernel_matrixPiS_)
        .other          _Z19count_kernel_matrixPiS_,@"STO_CUDA_ENTRY STV_DEFAULT"
_Z19count_kernel_matrixPiS_:
.text._Z19count_kernel_matrixPiS_:
[----:B------:R-:W-:Y:S01]  /*0000*/  LDC R1, c[0x0][0x37c] ;  /* 0x0000df00ff017b82 */ /* 0x000fe20000000800 */
[----:B------:R-:W0:Y:S01]  /*0010*/  S2R R10, SR_CTAID.X ;  /* 0x00000000000a7919 */ /* 0x000e220000002500 */
[----:B------:R-:W0:Y:S06]  /*0020*/  LDCU UR4, c[0x0][0x360] ;  /* 0x00006c00ff0477ac */ /* 0x000e2c0008000800 */
[----:B------:R-:W1:Y:S01]  /*0030*/  S2UR UR5, SR_CgaCtaId ;  /* 0x00000000000579c3 */ /* 0x000e620000008800 */
[----:B------:R-:W0:Y:S01]  /*0040*/  S2R R3, SR_TID.X ;  /* 0x0000000000037919 */ /* 0x000e220000002100 */
[----:B------:R-:W2:Y:S01]  /*0050*/  LDCU UR6, c[0x0][0x364] ;  /* 0x00006c80ff0677ac */ /* 0x000ea20008000800 */
[----:B------:R-:W2:Y:S01]  /*0060*/  S2R R11, SR_CTAID.Y ;  /* 0x00000000000b7919 */ /* 0x000ea20000002600 */
[----:B------:R-:W2:Y:S01]  /*0070*/  S2R R2, SR_TID.Y ;  /* 0x0000000000027919 */ /* 0x000ea20000002200 */
[----:B0-----:R-:W-:Y:S01]  /*0080*/  IMAD R0, R10, UR4, R3 ;  /* 0x000000040a007c24 */ /* 0x001fe2000f8e0203 */
[----:B------:R-:W-:-:S02]  /*0090*/  UMOV UR4, 0x400 ;  /* 0x0000040000047882 */ /* 0x000fc40000000000 */
[----:B-1----:R-:W-:Y:S01]  /*00a0*/  ULEA UR4, UR5, UR4, 0x18 ;  /* 0x0000000405047291 */ /* 0x002fe2000f8ec0ff */
[----:B--2---:R-:W-:Y:S01]  /*00b0*/  IMAD R5, R11, UR6, R2 ;  /* 0x000000060b057c24 */ /* 0x004fe2000f8e0202 */
[----:B------:R-:W0:Y:S01]  /*00c0*/  LDCU.64 UR6, c[0x0][0x358] ;  /* 0x00006b00ff0677ac */ /* 0x000e220008000a00 */
[----:B------:R-:W1:Y:S02]  /*00d0*/  LDC.64 R2, c[0x0][0x380] ;  /* 0x0000e000ff027b82 */ /* 0x000e640000000a00 */
[----:B------:R-:W-:-:S05]  /*00e0*/  IMAD R5, R5, 0x870, R0 ;  /* 0x0000087005057824 */ /* 0x000fca00078e0200 */
[----:B------:R-:W-:-:S04]  /*00f0*/  SHF.R.S32.HI R0, RZ, 0x1f, R5 ;  /* 0x0000001fff007819 */ /* 0x000fc80000011405 */
[----:B------:R-:W-:-:S04]  /*0100*/  LEA.HI R0, R0, R5, RZ, 0x8 ;  /* 0x0000000500007211 */ /* 0x000fc800078f40ff */
[----:B------:R-:W-:-:S04]  /*0110*/  LOP3.LUT R0, R0, 0xffffff00, RZ, 0xc0, !PT ;  /* 0xffffff0000007812 */ /* 0x000fc800078ec0ff */
[----:B------:R-:W-:-:S04]  /*0120*/  IADD3 R7, PT, PT, R5, -R0, RZ ;  /* 0x8000000005077210 */ /* 0x000fc80007ffe0ff */
[----:B------:R-:W-:Y:S01]  /*0130*/  LEA R6, R7, UR4, 0x2 ;  /* 0x0000000407067c11 */ /* 0x000fe2000f8e10ff */
[----:B-1----:R-:W-:Y:S02]  /*0140*/  IMAD.WIDE R2, R5, 0x4, R2 ;  /* 0x0000000405027825 */ /* 0x002fe400078e0202 */
[----:B------:R-:W1:Y:S02]  /*0150*/  LDC.64 R4, c[0x0][0x388] ;  /* 0x0000e200ff047b82 */ /* 0x000e640000000a00 */
[----:B------:R-:W-:Y:S06]  /*0160*/  STS [R6], RZ ;  /* 0x000000ff06007388 */ /* 0x000fec0000000800 */
[----:B------:R-:W-:Y:S06]  /*0170*/  BAR.SYNC.DEFER_BLOCKING 0x0 ;  /* 0x0000000000007b1d */ /* 0x000fec0000010000 */
[----:B0-----:R-:W2:Y:S02]  /*0180*/  LDG.E R2, desc[UR6][R2.64] ;  /* 0x0000000602027981 */ /* 0x001ea4000c1e1900 */
[----:B--2---:R-:W-:Y:S01]  /*0190*/  LEA R8, R2, UR4, 0x2 ;  /* 0x0000000402087c11 */ /* 0x004fe2000f8e10ff */
[----:B------:R-:W0:Y:S04]  /*01a0*/  LDCU UR4, c[0x0][0x370] ;  /* 0x00006e00ff0477ac */ /* 0x000e280008000800 */
[----:B------:R-:W-:Y:S01]  /*01b0*/  ATOMS.POPC.INC.32 RZ, [R8+URZ] ;  /* 0x0000000008ff7f8c */ /* 0x000fe2000d8000ff */
[----:B------:R-:W-:Y:S01]  /*01c0*/  BAR.SYNC.DEFER_BLOCKING 0x0 ;  /* 0x0000000000007b1d */ /* 0x000fe20000010000 */
[----:B0-----:R-:W-:-:S05]  /*01d0*/  IMAD R0, R11, UR4, R10 ;  /* 0x000000040b007c24 */ /* 0x001fca000f8e020a */
[----:B------:R-:W-:-:S05]  /*01e0*/  LEA R7, R0, R7, 0x8 ;  /* 0x0000000700077211 */ /* 0x000fca00078e40ff */
[----:B-1----:R-:W-:Y:S01]  /*01f0*/  IMAD.WIDE R4, R7, 0x4, R4 ;  /* 0x0000000407047825 */ /* 0x002fe200078e0204 */
[----:B------:R-:W0:Y:S04]  /*0200*/  LDS R9, [R6] ;  /* 0x0000000006097984 */ /* 0x000e280000000800 */
[----:B0-----:R-:W-:Y:S01]  /*0210*/  STG.E desc[UR6][R4.64], R9 ;  /* 0x0000000904007986 */ /* 0x001fe2000c101906 */
[----:B------:R-:W-:Y:S05]  /*0220*/  EXIT ;  /* 0x000000000000794d */ /* 0x000fea0003800000 */
.L_x_3:
        /* <DEDUP_REMOVED lines=13> */
.L_x_8:


//--------------------- .text._Z12count_kernelPiS_ --------------------------
	.section	.text._Z12count_kernelPiS_,"ax",@progbits
	.align	128
        .global         _Z12count_kernelPiS_
        .type           _Z12count_kernelPiS_,@function
        .size           _Z12count_kernelPiS_,(.L_x_9 - _Z12count_kernelPiS_)
        .other          _Z12count_kernelPiS_,@"STO_CUDA_ENTRY STV_DEFAULT"
_Z12count_kernelPiS_:
.text._Z12count_kernelPiS_:
[----:B------:R-:W-:Y:S01]  /*0000*/  LDC R1, c[0x0][0x37c] ;  /* 0x0000df00ff017b82 */ /* 0x000fe20000000800 */
[----:B------:R-:W0:Y:S01]  /*0010*/  S2R R5, SR_CTAID.Y ;  /* 0x0000000000057919 */ /* 0x000e220000002600 */
[----:B------:R-:W1:Y:S06]  /*0020*/  LDCU UR4, c[0x0][0x360] ;  /* 0x00006c00ff0477ac */ /* 0x000e6c0008000800 */
[----:B------:R-:W2:Y:S01]  /*0030*/  S2UR UR5, SR_CgaCtaId ;  /* 0x00000000000579c3 */ /* 0x000ea20000008800 */
[----:B------:R-:W1:Y:S01]  /*0040*/  S2R R0, SR_CTAID.X ;  /* 0x0000000000007919 */ /* 0x000e620000002500 */
[----:B------:R-:W0:Y:S01]  /*0050*/  LDCU UR6, c[0x0][0x364] ;  /* 0x00006c80ff0677ac */ /* 0x000e220008000800 */
[----:B------:R-:W1:Y:S01]  /*0060*/  S2R R7, SR_TID.X ;  /* 0x0000000000077919 */ /* 0x000e620000002100 */
[----:B------:R-:W3:Y:S04]  /*0070*/  LDCU.64 UR8, c[0x0][0x358] ;  /* 0x00006b00ff0877ac */ /* 0x000ee80008000a00 */
[----:B------:R-:W4:Y:S01]  /*0080*/  LDC.64 R2, c[0x0][0x380] ;  /* 0x0000e000ff027b82 */ /* 0x000f220000000a00 */
[----:B------:R-:W0:Y:S01]  /*0090*/  S2R R4, SR_TID.Y ;  /* 0x0000000000047919 */ /* 0x000e220000002200 */
[----:B-1----:R-:W-:Y:S01]  /*00a0*/  IMAD R0, R0, UR4, R7 ;  /* 0x0000000400007c24 */ /* 0x002fe2000f8e0207 */
[----:B------:R-:W-:-:S02]  /*00b0*/  UMOV UR4, 0x400 ;  /* 0x0000040000047882 */ /* 0x000fc40000000000 */
[----:B--2---:R-:W-:Y:S01]  /*00c0*/  ULEA UR4, UR5, UR4, 0x18 ;  /* 0x0000000405047291 */ /* 0x004fe2000f8ec0ff */
[----:B0-----:R-:W-:-:S04]  /*00d0*/  IMAD R5, R5, UR6, R4 ;  /* 0x0000000605057c24 */ /* 0x001fc8000f8e0204 */
[----:B------:R-:W-:-:S04]  /*00e0*/  IMAD R5, R5, 0x870, R0 ;  /* 0x0000087005057824 */ /* 0x000fc800078e0200 */
[----:B----4-:R-:W-:Y:S01]  /*00f0*/  IMAD.WIDE R2, R5, 0x4, R2 ;  /* 0x0000000405027825 */ /* 0x010fe200078e0202 */
[----:B------:R-:W-:-:S04]  /*0100*/  SHF.R.S32.HI R0, RZ, 0x1f, R5 ;  /* 0x0000001fff007819 */ /* 0x000fc80000011405 */
[----:B------:R-:W-:-:S04]  /*0110*/  LEA.HI R0, R0, R5, RZ, 0x8 ;  /* 0x0000000500007211 */ /* 0x000fc800078f40ff */
[----:B------:R-:W-:-:S04]  /*0120*/  LOP3.LUT R0, R0, 0x3fffff00, RZ, 0xc0, !PT ;  /* 0x3fffff0000007812 */ /* 0x000fc800078ec0ff */
[----:B------:R-:W-:-:S04]  /*0130*/  IADD3 R0, PT, PT, R5, -R0, RZ ;  /* 0x8000000005007210 */ /* 0x000fc80007ffe0ff */
[----:B------:R-:W-:-:S05]  /*0140*/  LEA R0, R0, UR4, 0x2 ;  /* 0x0000000400007c11 */ /* 0x000fca000f8e10ff */
[----:B------:R0:W-:Y:S01]  /*0150*/  STS [R0], RZ ;  /* 0x000000ff00007388 */ /* 0x0001e20000000800 */
[----:B------:R-:W-:Y:S06]  /*0160*/  BAR.SYNC.DEFER_BLOCKING 0x0 ;  /* 0x0000000000007b1d */ /* 0x000fec0000010000 */
[----:B---3--:R-:W2:Y:S01]  /*0170*/  LDG.E R2, desc[UR8][R2.64] ;  /* 0x0000000802027981 */ /* 0x008ea2000c1e1900 */
[----:B------:R-:W-:Y:S02]  /*0180*/  ISETP.NE.AND P0, PT, R4, RZ, PT ;  /* 0x000000ff0400720c */ /* 0x000fe40003f05270 */
[----:B------:R-:W-:-:S02]  /*0190*/  ISETP.NE.AND P1, PT, R7, RZ, PT ;  /* 0x000000ff0700720c */ /* 0x000fc40003f25270 */
[----:B--2---:R-:W-:-:S05]  /*01a0*/  LEA R4, R2, UR4, 0x2 ;  /* 0x0000000402047c11 */ /* 0x004fca000f8e10ff */
[----:B------:R0:W-:Y:S01]  /*01b0*/  ATOMS.POPC.INC.32 RZ, [R4+URZ] ;  /* 0x0000000004ff7f8c */ /* 0x0001e2000d8000ff */
[----:B------:R-:W-:Y:S06]  /*01c0*/  BAR.SYNC.DEFER_BLOCKING 0x0 ;  /* 0x0000000000007b1d */ /* 0x000fec0000010000 */
[----:B------:R-:W-:Y:S05]  /*01d0*/  @P0 EXIT P1 ;  /* 0x000000000000094d */ /* 0x000fea0000800000 */
[----:B------:R-:W1:Y:S01]  /*01e0*/  LDS.128 R20, [UR4] ;  /* 0x00000004ff147984 */ /* 0x000e620008000c00 */
[----:B------:R-:W2:Y:S01]  /*01f0*/  LDCU.64 UR6, c[0x0][0x388] ;  /* 0x00007100ff0677ac */ /* 0x000ea20008000a00 */
[----:B------:R-:W3:Y:S01]  /*0200*/  LDC.64 R28, c[0x0][0x388] ;  /* 0x0000e200ff1c7b82 */ /* 0x000ee20000000a00 */
[----:B0-----:R-:W0:Y:S01]  /*0210*/  S2R R0, SR_LANEID ;  /* 0x0000000000007919 */ /* 0x001e220000000000 */
[----:B------:R-:W-:Y:S02]  /*0220*/  VOTEU.ANY UR5, UPT, PT ;  /* 0x0000000000057886 */ /* 0x000fe400038e0100 */
[----:B------:R-:W-:Y:S01]  /*0230*/  UFLO.U32 UR10, UR5 ;  /* 0x00000005000a72bd */ /* 0x000fe200080e0000 */
[----:B------:R-:W4:Y:S01]  /*0240*/  LDS.128 R12, [UR4+0x10] ;  /* 0x00001004ff0c7984 */ /* 0x000f220008000c00 */
[----:B------:R-:W-:-:S03]  /*0250*/  UPOPC UR5, UR5 ;  /* 0x00000005000572bf */ /* 0x000fc60008000000 */
[----:B------:R-:W5:Y:S04]  /*0260*/  LDS.128 R16, [UR4+0x20] ;  /* 0x00002004ff107984 */ /* 0x000f680008000c00 */
[----:B------:R-:W5:Y:S01]  /*0270*/  LDS.128 R4, [UR4+0x30] ;  /* 0x00003004ff047984 */ /* 0x000f620008000c00 */
[----:B--2---:R-:W-:-:S03]  /*0280*/  UIADD3 UR6, UP0, UPT, UR6, 0x4, URZ ;  /* 0x0000000406067890 */ /* 0x004fc6000ff1e0ff */
[----:B------:R-:W2:Y:S01]  /*0290*/  LDS.128 R8, [UR4+0x40] ;  /* 0x00004004ff087984 */ /* 0x000ea20008000c00 */
[----:B------:R-:W-:-:S03]  /*02a0*/  UIADD3.X UR7, UPT, UPT, URZ, UR7, URZ, UP0, !UPT ;  /* 0x00000007ff077290 */ /* 0x000fc600087fe4ff */
[----:B------:R-:W2:Y:S01]  /*02b0*/  LDS.128 R24, [UR4+0x50] ;  /* 0x00005004ff187984 */ /* 0x000ea20008000c00 */
[----:B------:R-:W-:Y:S02]  /*02c0*/  MOV R2, UR6 ;  /* 0x0000000600027c02 */ /* 0x000fe40008000f00 */
[----:B------:R-:W-:Y:S02]  /*02d0*/  MOV R3, UR7 ;  /* 0x0000000700037c02 */ /* 0x000fe40008000f00 */
[----:B0-----:R-:W-:Y:S01]  /*02e0*/  ISETP.EQ.U32.AND P0, PT, R0, UR10, PT ;  /* 0x0000000a00007c0c */ /* 0x001fe2000bf02070 */
[----:B-1----:R-:W-:Y:S02]  /*02f0*/  IMAD R20, R20, UR5, RZ ;  /* 0x0000000514147c24 */ /* 0x002fe4000f8e02ff */
[----:B------:R-:W-:Y:S02]  /*0300*/  IMAD R21, R21, UR5, RZ ;  /* 0x0000000515157c24 */ /* 0x000fe4000f8e02ff */
[----:B------:R-:W-:-:S02]  /*0310*/  IMAD R22, R22, UR5, RZ ;  /* 0x0000000516167c24 */ /* 0x000fc4000f8e02ff */
[----:B------:R-:W-:Y:S02]  /*0320*/  IMAD R23, R23, UR5, RZ ;  /* 0x0000000517177c24 */ /* 0x000fe4000f8e02ff */
[----:B----4-:R-:W-:-:S04]  /*0330*/  IMAD R0, R12, UR5, RZ ;  /* 0x000000050c007c24 */ /* 0x010fc8000f8e02ff */
[----:B---3--:R0:W-:Y:S01]  /*0340*/  @P0 REDG.E.ADD.STRONG.GPU desc[UR8][R28.64], R20 ;  /* 0x000000141c00098e */ /* 0x0081e2000c12e108 */
[----:B------:R-:W-:-:S03]  /*0350*/  IMAD R13, R13, UR5, RZ ;  /* 0x000000050d0d7c24 */ /* 0x000fc6000f8e02ff */
[----:B------:R5:W-:Y:S04]  /*0360*/  @P0 REDG.E.ADD.STRONG.GPU desc[UR8][R2.64], R21 ;  /* 0x000000150200098e */ /* 0x000be8000c12e108 */
[----:B------:R-:W-:Y:S01]  /*0370*/  @P0 REDG.E.ADD.STRONG.GPU desc[UR8][R2.64+0x4], R22 ;  /* 0x000004160200098e */ /* 0x000fe2000c12e108 */
[----:B0-----:R-:W-:-:S03]  /*0380*/  IMAD R29, R14, UR5, RZ ;  /* 0x000000050e1d7c24 */ /* 0x001fc6000f8e02ff */
[----:B------:R-:W-:Y:S01]  /*0390*/  @P0 REDG.E.ADD.STRONG.GPU desc[UR8][R2.64+0x8], R23 ;  /* 0x000008170200098e */ /* 0x000fe2000c12e108 */
[----:B------:R-:W-:-:S03]  /*03a0*/  IMAD R28, R15, UR5, RZ ;  /* 0x000000050f1c7c24 */ /* 0x000fc6000f8e02ff */
[----:B------:R-:W-:Y:S01]  /*03b0*/  @P0 REDG.E.ADD.STRONG.GPU desc[UR8][R2.64+0xc], R0 ;  /* 0x00000c000200098e */ /* 0x000fe2000c12e108 */
[----:B-----5:R-:W-:-:S03]  /*03c0*/  IMAD R21, R16, UR5, RZ ;  /* 0x0000000510157c24 */ /* 0x020fc6000f8e02ff */
[----:B------:R-:W-:Y:S01]  /*03d0*/  @P0 REDG.E.ADD.STRONG.GPU desc[UR8][R2.64+0x10], R13 ;  /* 0x0000100d0200098e */ /* 0x000fe2000c12e108 */
[----:B------:R-:W-:-:S03]  /*03e0*/  IMAD R17, R17, UR5, RZ ;  /* 0x0000000511117c24 */ /* 0x000fc6000f8e02ff */
[----:B------:R-:W0:Y:S01]  /*03f0*/  LDS.128 R12, [UR4+0x60] ;  /* 0x00006004ff0c7984 */ /* 0x000e220008000c00 */
[----:B------:R-:W-:-:S03]  /*0400*/  IMAD R19, R19, UR5, RZ ;  /* 0x0000000513137c24 */ /* 0x000fc6000f8e02ff */
[----:B------:R1:W-:Y:S01]  /*0410*/  @P0 REDG.E.ADD.STRONG.GPU desc[UR8][R2.64+0x14], R29 ;  /* 0x0000141d0200098e */ /* 0x0003e2000c12e108 */
[----:B------:R-:W-:-:S03]  /*0420*/  IMAD R4, R4, UR5, RZ ;  /* 0x0000000504047c24 */ /* 0x000fc6000f8e02ff */
[----:B------:R3:W-:Y:S01]  /*0430*/  @P0 REDG.E.ADD.STRONG.GPU desc[UR8][R2.64+0x18], R28 ;  /* 0x0000181c0200098e */ /* 0x0007e2000c12e108 */
[----:B------:R-:W-:-:S03]  /*0440*/  IMAD R5, R5, UR5, RZ ;  /* 0x0000000505057c24 */ /* 0x000fc6000f8e02ff */
[----:B------:R-:W-:Y:S01]  /*0450*/  @P0 REDG.E.ADD.STRONG.GPU desc[UR8][R2.64+0x1c], R21 ;  /* 0x00001c150200098e */ /* 0x000fe2000c12e108 */
[----:B-1----:R-:W-:-:S03]  /*0460*/  IMAD R29, R18, UR5, RZ ;  /* 0x00000005121d7c24 */ /* 0x002fc6000f8e02ff */
[----:B------:R-:W1:Y:S01]  /*0470*/  LDS.128 R20, [UR4+0x70] ;  /* 0x00007004ff147984 */ /* 0x000e620008000c00 */
[----:B------:R-:W-:Y:S02]  /*0480*/  IMAD R0, R6, UR5, RZ ;  /* 0x0000000506007c24 */ /* 0x000fe4000f8e02ff */
[----:B---3--:R-:W-:Y:S01]  /*0490*/  IMAD R28, R7, UR5, RZ ;  /* 0x00000005071c7c24 */ /* 0x008fe2000f8e02ff */
[----:B------:R-:W-:Y:S01]  /*04a0*/  @P0 REDG.E.ADD.STRONG.GPU desc[UR8][R2.64+0x20], R17 ;  /* 0x000020110200098e */ /* 0x000fe2000c12e108 */
[----:B--2---:R-:W-:-:S03]  /*04b0*/  IMAD R8, R8, UR5, RZ ;  /* 0x0000000508087c24 */ /* 0x004fc6000f8e02ff */
[----:B------:R2:W-:Y:S01]  /*04c0*/  @P0 REDG.E.ADD.STRONG.GPU desc[UR8][R2.64+0x24], R29 ;  /* 0x0000241d0200098e */ /* 0x0005e2000c12e108 */
[----:B------:R-:W-:-:S03]  /*04d0*/  IMAD R9, R9, UR5, RZ ;  /* 0x0000000509097c24 */ /* 0x000fc6000f8e02ff */
[----:B------:R-:W-:Y:S01]  /*04e0*/  @P0 REDG.E.ADD.STRONG.GPU desc[UR8][R2.64+0x28], R19 ;  /* 0x000028130200098e */ /* 0x000fe2000c12e108 */
[----:B------:R-:W-:-:S03]  /*04f0*/  IMAD R11, R11, UR5, RZ ;  /* 0x000000050b0b7c24 */ /* 0x000fc6000f8e02ff */
[----:B------:R-:W-:Y:S04]  /*0500*/  @P0 REDG.E.ADD.STRONG.GPU desc[UR8][R2.64+0x2c], R4 ;  /* 0x00002c040200098e */ /* 0x000fe8000c12e108 */
[----:B------:R-:W3:Y:S01]  /*0510*/  LDS.128 R16, [UR4+0x80] ;  /* 0x00008004ff107984 */ /* 0x000ee20008000c00 */
[----:B--2---:R-:W-:-:S03]  /*0520*/  IMAD R29, R10, UR5, RZ ;  /* 0x000000050a1d7c24 */ /* 0x004fc6000f8e02ff */
[----:B------:R-:W-:Y:S04]  /*0530*/  @P0 REDG.E.ADD.STRONG.GPU desc[UR8][R2.64+0x30], R5 ;  /* 0x000030050200098e */ /* 0x000fe8000c12e108 */
[----:B------:R-:W-:Y:S04]  /*0540*/  @P0 REDG.E.ADD.STRONG.GPU desc[UR8][R2.64+0x34], R0 ;  /* 0x000034000200098e */ /* 0x000fe8000c12e108 */
[----:B------:R-:W-:Y:S04]  /*0550*/  @P0 REDG.E.ADD.STRONG.GPU desc[UR8][R2.64+0x38], R28 ;  /* 0x0000381c0200098e */ /* 0x000fe8000c12e108 */
[----:B------:R-:W-:Y:S04]  /*0560*/  @P0 REDG.E.ADD.STRONG.GPU desc[UR8][R2.64+0x3c], R8 ;  /* 0x00003c080200098e */ /* 0x000fe8000c12e108 */
[----:B------:R-:W2:Y:S04]  /*0570*/  LDS.128 R4, [UR4+0x90] ;  /* 0x00009004ff047984 */ /* 0x000ea80008000c00 */
[----:B------:R-:W-:Y:S04]  /*0580*/  @P0 REDG.E.ADD.STRONG.GPU desc[UR8][R2.64+0x40], R9 ;  /* 0x000040090200098e */ /* 0x000fe8000c12e108 */
[----:B------:R0:W-:Y:S04]  /*0590*/  @P0 REDG.E.ADD.STRONG.GPU desc[UR8][R2.64+0x44], R29 ;  /* 0x0000441d0200098e */ /* 0x0001e8000c12e108 */
[----:B------:R-:W-:Y:S04]  /*05a0*/  @P0 REDG.E.ADD.STRONG.GPU desc[UR8][R2.64+0x48], R11 ;  /* 0x0000480b0200098e */ /* 0x000fe8000c12e108 */
[----:B------:R-:W4:Y:S01]  /*05b0*/  LDS.128 R8, [UR4+0xa0] ;  /* 0x0000a004ff087984 */ /* 0x000f220008000c00 */
[----:B------:R-:W-:-:S02]  /*05c0*/  IMAD R24, R24, UR5, RZ ;  /* 0x0000000518187c24 */ /* 0x000fc4000f8e02ff */
[----:B------:R-:W-:Y:S02]  /*05d0*/  IMAD R25, R25, UR5, RZ ;  /* 0x0000000519197c24 */ /* 0x000fe4000f8e02ff */
[----:B------:R-:W-:Y:S01]  /*05e0*/  IMAD R26, R26, UR5, RZ ;  /* 0x000000051a1a7c24 */ /* 0x000fe2000f8e02ff */
[----:B------:R-:W-:Y:S01]  /*05f0*/  @P0 REDG.E.ADD.STRONG.GPU desc[UR8][R2.64+0x4c], R24 ;  /* 0x00004c180200098e */ /* 0x000fe2000c12e108 */
[----:B------:R-:W-:Y:S02]  /*0600*/  IMAD R27, R27, UR5, RZ ;  /* 0x000000051b1b7c24 */ /* 0x000fe4000f8e02ff */
[----:B0-----:R-:W-:Y:S01]  /*0610*/  IMAD R29, R12, UR5, RZ ;  /* 0x000000050c1d7c24 */ /* 0x001fe2000f8e02ff */
[----:B------:R0:W-:Y:S01]  /*0620*/  @P0 REDG.E.ADD.STRONG.GPU desc[UR8][R2.64+0x50], R25 ;  /* 0x000050190200098e */ /* 0x0001e2000c12e108 */
[----:B------:R-:W-:Y:S02]  /*0630*/  IMAD R0, R13, UR5, RZ ;  /* 0x000000050d007c24 */ /* 0x000fe4000f8e02ff */
[----:B------:R-:W-:Y:S01]  /*0640*/  IMAD R28, R14, UR5, RZ ;  /* 0x000000050e1c7c24 */ /* 0x000fe2000f8e02ff */
[----:B------:R-:W-:Y:S01]  /*0650*/  @P0 REDG.E.ADD.STRONG.GPU desc[UR8][R2.64+0x54], R26 ;  /* 0x0000541a0200098e */ /* 0x000fe2000c12e108 */
[----:B-1----:R-:W-:-:S03]  /*0660*/  IMAD R21, R21, UR5, RZ ;  /* 0x0000000515157c24 */ /* 0x002fc6000f8e02ff */
[----:B------:R-:W-:Y:S01]  /*0670*/  @P0 REDG.E.ADD.STRONG.GPU desc[UR8][R2.64+0x58], R27 ;  /* 0x0000581b0200098e */ /* 0x000fe2000c12e108 */
[----:B0-----:R-:W-:-:S03]  /*0680*/  IMAD R25, R15, UR5, RZ ;  /* 0x000000050f197c24 */ /* 0x001fc6000f8e02ff */
[----:B------:R0:W-:Y:S01]  /*0690*/  @P0 REDG.E.ADD.STRONG.GPU desc[UR8][R2.64+0x5c], R29 ;  /* 0x00005c1d0200098e */ /* 0x0001e2000c12e108 */
[----:B------:R-:W-:-:S03]  /*06a0*/  IMAD R24, R23, UR5, RZ ;  /* 0x0000000517187c24 */ /* 0x000fc6000f8e02ff */
[----:B------:R1:W-:Y:S01]  /*06b0*/  @P0 REDG.E.ADD.STRONG.GPU desc[UR8][R2.64+0x60], R0 ;  /* 0x000060000200098e */ /* 0x0003e2000c12e108 */
[----:B---3--:R-:W-:-:S03]  /*06c0*/  IMAD R16, R16, UR5, RZ ;  /* 0x0000000510107c24 */ /* 0x008fc6000f8e02ff */
[----:B------:R-:W3:Y:S01]  /*06d0*/  LDS.128 R12, [UR4+0xb0] ;  /* 0x0000b004ff0c7984 */ /* 0x000ee20008000c00 */
[----:B0-----:R-:W-:-:S03]  /*06e0*/  IMAD R29, R20, UR5, RZ ;  /* 0x00000005141d7c24 */ /* 0x001fc6000f8e02ff */
[----:B------:R2:W-:Y:S01]  /*06f0*/  @P0 REDG.E.ADD.STRONG.GPU desc[UR8][R2.64+0x64], R28 ;  /* 0x0000641c0200098e */ /* 0x0005e2000c12e108 */
[----:B-1----:R-:W-:-:S03]  /*0700*/  IMAD R0, R22, UR5, RZ ;  /* 0x0000000516007c24 */ /* 0x002fc6000f8e02ff */
[----:B------:R-:W-:Y:S01]  /*0710*/  @P0 REDG.E.ADD.STRONG.GPU desc[UR8][R2.64+0x68], R25 ;  /* 0x000068190200098e */ /* 0x000fe2000c12e108 */
[----:B------:R-:W-:Y:S02]  /*0720*/  IMAD R17, R17, UR5, RZ ;  /* 0x0000000511117c24 */ /* 0x000fe4000f8e02ff */
[----:B------:R-:W-:Y:S01]  /*0730*/  IMAD R18, R18, UR5, RZ ;  /* 0x0000000512127c24 */ /* 0x000fe2000f8e02ff */
[----:B------:R0:W-:Y:S01]  /*0740*/  @P0 REDG.E.ADD.STRONG.GPU desc[UR8][R2.64+0x6c], R29 ;  /* 0x00006c1d0200098e */ /* 0x0001e2000c12e108 */
[----:B------:R-:W-:-:S03]  /*0750*/  IMAD R19, R19, UR5, RZ ;  /* 0x0000000513137c24 */ /* 0x000fc6000f8e02ff */
[----:B------:R-:W-:Y:S01]  /*0760*/  @P0 REDG.E.ADD.STRONG.GPU desc[UR8][R2.64+0x70], R21 ;  /* 0x000070150200098e */ /* 0x000fe2000c12e108 */
[----:B--2---:R-:W-:-:S03]  /*0770*/  IMAD R28, R5, UR5, RZ ;  /* 0x00000005051c7c24 */ /* 0x004fc6000f8e02ff */
[----:B------:R1:W-:Y:S04]  /*0780*/  @P0 REDG.E.ADD.STRONG.GPU desc[UR8][R2.64+0x74], R0 ;  /* 0x000074000200098e */ /* 0x0003e8000c12e108 */
[----:B------:R-:W2:Y:S01]  /*0790*/  LDS.128 R20, [UR4+0xc0] ;  /* 0x0000c004ff147984 */ /* 0x000ea20008000c00 */
[----:B0-----:R-:W-:-:S03]  /*07a0*/  IMAD R29, R4, UR5, RZ ;  /* 0x00000005041d7c24 */ /* 0x001fc6000f8e02ff */
[----:B------:R-:W-:Y:S04]  /*07b0*/  @P0 REDG.E.ADD.STRONG.GPU desc[UR8][R2.64+0x78], R24 ;  /* 0x000078180200098e */ /* 0x000fe8000c12e108 */
[----:B------:R0:W-:Y:S01]  /*07c0*/  @P0 REDG.E.ADD.STRONG.GPU desc[UR8][R2.64+0x7c], R16 ;  /* 0x00007c100200098e */ /* 0x0001e2000c12e108 */
[----:B-1----:R-:W-:-:S03]  /*07d0*/  IMAD R0, R6, UR5, RZ ;  /* 0x0000000506007c24 */ /* 0x002fc6000f8e02ff */
[----:B------:R4:W-:Y:S04]  /*07e0*/  @P0 REDG.E.ADD.STRONG.GPU desc[UR8][R2.64+0x80], R17 ;  /* 0x000080110200098e */ /* 0x0009e8000c12e108 */
[----:B------:R1:W-:Y:S01]  /*07f0*/  @P0 REDG.E.ADD.STRONG.GPU desc[UR8][R2.64+0x84], R18 ;  /* 0x000084120200098e */ /* 0x0003e2000c12e108 */
[----:B0-----:R-:W-:-:S03]  /*0800*/  IMAD R16, R7, UR5, RZ ;  /* 0x0000000507107c24 */ /* 0x001fc6000f8e02ff */
[----:B------:R-:W0:Y:S01]  /*0810*/  LDS.128 R24, [UR4+0xd0] ;  /* 0x0000d004ff187984 */ /* 0x000e220008000c00 */
[----:B----4-:R-:W-:-:S03]  /*0820*/  IMAD R17, R8, UR5, RZ ;  /* 0x0000000508117c24 */ /* 0x010fc6000f8e02ff */
[----:B------:R4:W-:Y:S01]  /*0830*/  @P0 REDG.E.ADD.STRONG.GPU desc[UR8][R2.64+0x88], R19 ;  /* 0x000088130200098e */ /* 0x0009e2000c12e108 */
[----:B-1----:R-:W-:-:S03]  /*0840*/  IMAD R18, R9, UR5, RZ ;  /* 0x0000000509127c24 */ /* 0x002fc6000f8e02ff */
[----:B------:R3:W-:Y:S01]  /*0850*/  @P0 REDG.E.ADD.STRONG.GPU desc[UR8][R2.64+0x8c], R29 ;  /* 0x00008c1d0200098e */ /* 0x0007e2000c12e108 */
[----:B------:R-:W-:-:S03]  /*0860*/  IMAD R9, R10, UR5, RZ ;  /* 0x000000050a097c24 */ /* 0x000fc6000f8e02ff */
[----:B------:R-:W-:Y:S04]  /*0870*/  @P0 REDG.E.ADD.STRONG.GPU desc[UR8][R2.64+0x90], R28 ;  /* 0x0000901c0200098e */ /* 0x000fe8000c12e108 */
[----:B------:R1:W-:Y:S01]  /*0880*/  @P0 REDG.E.ADD.STRONG.GPU desc[UR8][R2.64+0x94], R0 ;  /* 0x000094000200098e */ /* 0x0003e2000c12e108 */
[----:B----4-:R-:W-:-:S03]  /*0890*/  IMAD R19, R11, UR5, RZ ;  /* 0x000000050b137c24 */ /* 0x010fc6000f8e02ff */
[----:B------:R-:W4:Y:S04]  /*08a0*/  LDS.128 R4, [UR4+0xe0] ;  /* 0x0000e004ff047984 */ /* 0x000f280008000c00 */
[----:B------:R-:W-:Y:S04]  /*08b0*/  @P0 REDG.E.ADD.STRONG.GPU desc[UR8][R2.64+0x98], R16 ;  /* 0x000098100200098e */ /* 0x000fe8000c12e108 */
[----:B------:R5:W-:Y:S04]  /*08c0*/  @P0 REDG.E.ADD.STRONG.GPU desc[UR8][R2.64+0x9c], R17 ;  /* 0x00009c110200098e */ /* 0x000be8000c12e108 */
[----:B------:R-:W-:Y:S04]  /*08d0*/  @P0 REDG.E.ADD.STRONG.GPU desc[UR8][R2.64+0xa0], R18 ;  /* 0x0000a0120200098e */ /* 0x000fe8000c12e108 */
[----:B------:R-:W-:Y:S04]  /*08e0*/  @P0 REDG.E.ADD.STRONG.GPU desc[UR8][R2.64+0xa4], R9 ;  /* 0x0000a4090200098e */ /* 0x000fe8000c12e108 */
[----:B------:R-:W4:Y:S01]  /*08f0*/  LDS.128 R8, [UR4+0xf0] ;  /* 0x0000f004ff087984 */ /* 0x000f220008000c00 */
[----:B---3--:R-:W-:-:S02]  /*0900*/  IMAD R29, R12, UR5, RZ ;  /* 0x000000050c1d7c24 */ /* 0x008fc4000f8e02ff */
[----:B-1----:R-:W-:Y:S01]  /*0910*/  IMAD R0, R13, UR5, RZ ;  /* 0x000000050d007c24 */ /* 0x002fe2000f8e02ff */
[----:B------:R-:W-:Y:S01]  /*0920*/  @P0 REDG.E.ADD.STRONG.GPU desc[UR8][R2.64+0xa8], R19 ;  /* 0x0000a8130200098e */ /* 0x000fe2000c12e108 */
[----:B------:R-:W-:Y:S02]  /*0930*/  IMAD R28, R14, UR5, RZ ;  /* 0x000000050e1c7c24 */ /* 0x000fe4000f8e02ff */
[----:B-----5:R-:W-:Y:S01]  /*0940*/  IMAD R17, R15, UR5, RZ ;  /* 0x000000050f117c24 */ /* 0x020fe2000f8e02ff */
[----:B------:R1:W-:Y:S01]  /*0950*/  @P0 REDG.E.ADD.STRONG.GPU desc[UR8][R2.64+0xac], R29 ;  /* 0x0000ac1d0200098e */ /* 0x0003e2000c12e108 */
[----:B--2---:R-:W-:Y:S02]  /*0960*/  IMAD R21, R21, UR5, RZ ;  /* 0x0000000515157c24 */ /* 0x004fe4000f8e02ff */
[----:B------:R-:W-:Y:S01]  /*0970*/  IMAD R22, R22, UR5, RZ ;  /* 0x0000000516167c24 */ /* 0x000fe2000f8e02ff */
[----:B------:R4:W-:Y:S01]  /*0980*/  @P0 REDG.E.ADD.STRONG.GPU desc[UR8][R2.64+0xb0], R0 ;  /* 0x0000b0000200098e */ /* 0x0009e2000c12e108 */
[----:B------:R-:W-:-:S03]  /*0990*/  IMAD R23, R23, UR5, RZ ;  /* 0x0000000517177c24 */ /* 0x000fc6000f8e02ff */
[----:B------:R-:W2:Y:S01]  /*09a0*/  LDS.128 R12, [UR4+0x100] ;  /* 0x00010004ff0c7984 */ /* 0x000ea20008000c00 */
[----:B-1----:R-:W-:-:S03]  /*09b0*/  IMAD R29, R20, UR5, RZ ;  /* 0x00000005141d7c24 */ /* 0x002fc6000f8e02ff */
[----:B------:R1:W-:Y:S01]  /*09c0*/  @P0 REDG.E.ADD.STRONG.GPU desc[UR8][R2.64+0xb4], R28 ;  /* 0x0000b41c0200098e */ /* 0x0003e2000c12e108 */
[----:B0-----:R-:W-:Y:S02]  /*09d0*/  IMAD R24, R24, UR5, RZ ;  /* 0x0000000518187c24 */ /* 0x001fe4000f8e02ff */
[----:B------:R-:W-:Y:S01]  /*09e0*/  IMAD R25, R25, UR5, RZ ;  /* 0x0000000519197c24 */ /* 0x000fe2000f8e02ff */
[----:B------:R-:W-:Y:S01]  /*09f0*/  @P0 REDG.E.ADD.STRONG.GPU desc[UR8][R2.64+0xb8], R17 ;  /* 0x0000b8110200098e */ /* 0x000fe2000c12e108 */
[----:B------:R-:W-:-:S03]  /*0a00*/  IMAD R26, R26, UR5, RZ ;  /* 0x000000051a1a7c24 */ /* 0x000fc6000f8e02ff */
[----:B------:R0:W-:Y:S01]  /*0a10*/  @P0 REDG.E.ADD.STRONG.GPU desc[UR8][R2.64+0xbc], R29 ;  /* 0x0000bc1d0200098e */ /* 0x0001e2000c12e108 */
[----:B------:R-:W-:-:S03]  /*0a20*/  IMAD R27, R27, UR5, RZ ;  /* 0x000000051b1b7c24 */ /* 0x000fc6000f8e02ff */
[----:B------:R-:W-:Y:S01]  /*0a30*/  @P0 REDG.E.ADD.STRONG.GPU desc[UR8][R2.64+0xc0], R21 ;  /* 0x0000c0150200098e */ /* 0x000fe2000c12e108 */
[----:B----4-:R-:W-:-:S03]  /*0a40*/  IMAD R0, R5, UR5, RZ ;  /* 0x0000000505007c24 */ /* 0x010fc6000f8e02ff */
[----:B------:R-:W-:Y:S01]  /*0a50*/  @P0 REDG.E.ADD.STRONG.GPU desc[UR8][R2.64+0xc4], R22 ;  /* 0x0000c4160200098e */ /* 0x000fe2000c12e108 */
[----:B-1----:R-:W-:-:S03]  /*0a60*/  IMAD R28, R6, UR5, RZ ;  /* 0x00000005061c7c24 */ /* 0x002fc6000f8e02ff */
[----:B------:R-:W1:Y:S01]  /*0a70*/  LDS.128 R16, [UR4+0x110] ;  /* 0x00011004ff107984 */ /* 0x000e620008000c00 */
[----:B0-----:R-:W-:-:S03]  /*0a80*/  IMAD R29, R4, UR5, RZ ;  /* 0x00000005041d7c24 */ /* 0x001fc6000f8e02ff */
[----:B------:R-:W-:Y:S04]  /*0a90*/  @P0 REDG.E.ADD.STRONG.GPU desc[UR8][R2.64+0xc8], R23 ;  /* 0x0000c8170200098e */ /* 0x000fe8000c12e108 */
[----:B------:R0:W-:Y:S04]  /*0aa0*/  @P0 REDG.E.ADD.STRONG.GPU desc[UR8][R2.64+0xcc], R24 ;  /* 0x0000cc180200098e */ /* 0x0001e8000c12e108 */
[----:B------:R3:W-:Y:S04]  /*0ab0*/  @P0 REDG.E.ADD.STRONG.GPU desc[UR8][R2.64+0xd0], R25 ;  /* 0x0000d0190200098e */ /* 0x0007e8000c12e108 */
[----:B------:R4:W-:Y:S01]  /*0ac0*/  @P0 REDG.E.ADD.STRONG.GPU desc[UR8][R2.64+0xd4], R26 ;  /* 0x0000d41a0200098e */ /* 0x0009e2000c12e108 */
[----:B0-----:R-:W-:-:S03]  /*0ad0*/  IMAD R24, R7, UR5, RZ ;  /* 0x0000000507187c24 */ /* 0x001fc6000f8e02ff */
[----:B------:R-:W0:Y:S01]  /*0ae0*/  LDS.128 R20, [UR4+0x120] ;  /* 0x00012004ff147984 */ /* 0x000e220008000c00 */
[----:B---3--:R-:W-:-:S03]  /*0af0*/  IMAD R25, R8, UR5, RZ ;  /* 0x0000000508197c24 */ /* 0x008fc6000f8e02ff */
[----:B------:R3:W-:Y:S01]  /*0b00*/  @P0 REDG.E.ADD.STRONG.GPU desc[UR8][R2.64+0xd8], R27 ;  /* 0x0000d81b0200098e */ /* 0x0007e2000c12e108 */
[----:B----4-:R-:W-:-:S03]  /*0b10*/  IMAD R26, R9, UR5, RZ ;  /* 0x00000005091a7c24 */ /* 0x010fc6000f8e02ff */
[----:B------:R2:W-:Y:S01]  /*0b20*/  @P0 REDG.E.ADD.STRONG.GPU desc[UR8][R2.64+0xdc], R29 ;  /* 0x0000dc1d0200098e */ /* 0x0005e2000c12e108 */
[----:B------:R-:W-:-:S03]  /*0b30*/  IMAD R9, R10, UR5, RZ ;  /* 0x000000050a097c24 */ /* 0x000fc6000f8e02ff */
[----:B------:R4:W-:Y:S04]  /*0b40*/  @P0 REDG.E.ADD.STRONG.GPU desc[UR8][R2.64+0xe0], R0 ;  /* 0x0000e0000200098e */ /* 0x0009e8000c12e108 */
[----:B------:R5:W-:Y:S01]  /*0b50*/  @P0 REDG.E.ADD.STRONG.GPU desc[UR8][R2.64+0xe4], R28 ;  /* 0x0000e41c0200098e */ /* 0x000be2000c12e108 */
[----:B---3--:R-:W-:-:S03]  /*0b60*/  IMAD R27, R11, UR5, RZ ;  /* 0x000000050b1b7c24 */ /* 0x008fc6000f8e02ff */
[----:B------:R-:W3:Y:S04]  /*0b70*/  LDS.128 R4, [UR4+0x130] ;  /* 0x00013004ff047984 */ /* 0x000ee80008000c00 */
[----:B------:R-:W-:Y:S04]  /*0b80*/  @P0 REDG.E.ADD.STRONG.GPU desc[UR8][R2.64+0xe8], R24 ;  /* 0x0000e8180200098e */ /* 0x000fe8000c12e108 */
[----:B------:R1:W-:Y:S04]  /*0b90*/  @P0 REDG.E.ADD.STRONG.GPU desc[UR8][R2.64+0xec], R25 ;  /* 0x0000ec190200098e */ /* 0x0003e8000c12e108 */
[----:B------:R-:W-:Y:S04]  /*0ba0*/  @P0 REDG.E.ADD.STRONG.GPU desc[UR8][R2.64+0xf0], R26 ;  /* 0x0000f01a0200098e */ /* 0x000fe8000c12e108 */
[----:B------:R-:W-:Y:S04]  /*0bb0*/  @P0 REDG.E.ADD.STRONG.GPU desc[UR8][R2.64+0xf4], R9 ;  /* 0x0000f4090200098e */ /* 0x000fe8000c12e108 */
[----:B------:R-:W3:Y:S01]  /*0bc0*/  LDS.128 R8, [UR4+0x140] ;  /* 0x00014004ff087984 */ /* 0x000ee20008000c00 */
[----:B--2---:R-:W-:-:S02]  /*0bd0*/  IMAD R29, R12, UR5, RZ ;  /* 0x000000050c1d7c24 */ /* 0x004fc4000f8e02ff */
[----:B----4-:R-:W-:Y:S01]  /*0be0*/  IMAD R0, R13, UR5, RZ ;  /* 0x000000050d007c24 */ /* 0x010fe2000f8e02ff */
[----:B------:R-:W-:Y:S01]  /*0bf0*/  @P0 REDG.E.ADD.STRONG.GPU desc[UR8][R2.64+0xf8], R27 ;  /* 0x0000f81b0200098e */ /* 0x000fe2000c12e108 */
[----:B-----5:R-:W-:Y:S02]  /*0c00*/  IMAD R28, R14, UR5, RZ ;  /* 0x000000050e1c7c24 */ /* 0x020fe4000f8e02ff */
[----:B-1----:R-:W-:Y:S01]  /*0c10*/  IMAD R25, R15, UR5, RZ ;  /* 0x000000050f197c24 */ /* 0x002fe2000f8e02ff */
[----:B------:R1:W-:Y:S01]  /*0c20*/  @P0 REDG.E.ADD.STRONG.GPU desc[UR8][R2.64+0xfc], R29 ;  /* 0x0000fc1d0200098e */ /* 0x0003e2000c12e108 */
[----:B------:R-:W-:Y:S02]  /*0c30*/  IMAD R17, R17, UR5, RZ ;  /* 0x0000000511117c24 */ /* 0x000fe4000f8e02ff */
        /* <DEDUP_REMOVED lines=13> */
[----:B---3--:R-:W-:-:S03]  /*0d10*/  IMAD R0, R5, UR5, RZ ;  /* 0x0000000505007c24 */ /* 0x008fc6000f8e02ff */
        /* <DEDUP_REMOVED lines=30> */
[----:B------:R-:W-:-:S03]  /*0f00*/  IMAD R25, R25, UR5, RZ ;  /* 0x0000000519197c24 */ /* 0x000fc6000f8e02ff */
[----:B------:R2:W-:Y:S01]  /*0f10*/  @P0 REDG.E.ADD.STRONG.GPU desc[UR8][R2.64+0x150], R0 ;  /* 0x000150000200098e */ /* 0x0005e2000c12e108 */
[----:B------:R-:W-:-:S03]  /*0f20*/  IMAD R20, R27, UR5, RZ ;  /* 0x000000051b147c24 */ /* 0x000fc6000f8e02ff */
[----:B------:R-:W4:Y:S01]  /*0f30*/  LDS.128 R12, [UR4+0x1a0] ;  /* 0x0001a004ff0c7984 */ /* 0x000f220008000c00 */
[----:B-1----:R-:W-:-:S03]  /*0f40*/  IMAD R29, R24, UR5, RZ ;  /* 0x00000005181d7c24 */ /* 0x002fc6000f8e02ff */
[----:B------:R3:W-:Y:S01]  /*0f50*/  @P0 REDG.E.ADD.STRONG.GPU desc[UR8][R2.64+0x154], R28 ;  /* 0x0001541c0200098e */ /* 0x0007e2000c12e108 */
[----:B0-----:R-:W-:Y:S02]  /*0f60*/  IMAD R16, R16, UR5, RZ ;  /* 0x0000000510107c24 */ /* 0x001fe4000f8e02ff */
[----:B--2---:R-:W-:Y:S01]  /*0f70*/  IMAD R0, R26, UR5, RZ ;  /* 0x000000051a007c24 */ /* 0x004fe2000f8e02ff */
[----:B------:R-:W-:Y:S01]  /*0f80*/  @P0 REDG.E.ADD.STRONG.GPU desc[UR8][R2.64+0x158], R21 ;  /* 0x000158150200098e */ /* 0x000fe2000c12e108 */
[----:B------:R-:W-:Y:S02]  /*0f90*/  IMAD R17, R17, UR5, RZ ;  /* 0x0000000511117c24 */ /* 0x000fe4000f8e02ff */
[----:B------:R-:W-:Y:S01]  /*0fa0*/  IMAD R18, R18, UR5, RZ ;  /* 0x0000000512127c24 */ /* 0x000fe2000f8e02ff */
[----:B------:R0:W-:Y:S01]  /*0fb0*/  @P0 REDG.E.ADD.STRONG.GPU desc[UR8][R2.64+0x15c], R29 ;  /* 0x00015c1d0200098e */ /* 0x0001e2000c12e108 */
[----:B------:R-:W-:-:S03]  /*0fc0*/  IMAD R19, R19, UR5, RZ ;  /* 0x0000000513137c24 */ /* 0x000fc6000f8e02ff */
[----:B------:R-:W-:Y:S01]  /*0fd0*/  @P0 REDG.E.ADD.STRONG.GPU desc[UR8][R2.64+0x160], R25 ;  /* 0x000160190200098e */ /* 0x000fe2000c12e108 */
[----:B---3--:R-:W-:-:S03]  /*0fe0*/  IMAD R28, R5, UR5, RZ ;  /* 0x00000005051c7c24 */ /* 0x008fc6000f8e02ff */
        /* <DEDUP_REMOVED lines=10> */
[----:B-1----:R-:W-:-:S03]  /*1090*/  IMAD R17, R8, UR5, RZ ;  /* 0x0000000508117c24 */ /* 0x002fc6000f8e02ff */
[----:B------:R1:W-:Y:S01]  /*10a0*/  @P0 REDG.E.ADD.STRONG.GPU desc[UR8][R2.64+0x178], R19 ;  /* 0x000178130200098e */ /* 0x0003e2000c12e108 */
[----:B---3--:R-:W-:-:S03]  /*10b0*/  IMAD R18, R9, UR5, RZ ;  /* 0x0000000509127c24 */ /* 0x008fc6000f8e02ff */
[----:B------:R4:W-:Y:S01]  /*10c0*/  @P0 REDG.E.ADD.STRONG.GPU desc[UR8][R2.64+0x17c], R29 ;  /* 0x00017c1d0200098e */ /* 0x0009e2000c12e108 */
[----:B------:R-:W-:-:S03]  /*10d0*/  IMAD R9, R10, UR5, RZ ;  /* 0x000000050a097c24 */ /* 0x000fc6000f8e02ff */
[----:B------:R-:W-:Y:S04]  /*10e0*/  @P0 REDG.E.ADD.STRONG.GPU desc[UR8][R2.64+0x180], R28 ;  /* 0x0001801c0200098e */ /* 0x000fe8000c12e108 */
[----:B------:R3:W-:Y:S01]  /*10f0*/  @P0 REDG.E.ADD.STRONG.GPU desc[UR8][R2.64+0x184], R0 ;  /* 0x000184000200098e */ /* 0x0007e2000c12e108 */
[----:B-1----:R-:W-:-:S03]  /*1100*/  IMAD R19, R11, UR5, RZ ;  /* 0x000000050b137c24 */ /* 0x002fc6000f8e02ff */
[----:B------:R-:W1:Y:S04]  /*1110*/  LDS.128 R4, [UR4+0x1d0] ;  /* 0x0001d004ff047984 */ /* 0x000e680008000c00 */
[----:B------:R-:W-:Y:S04]  /*1120*/  @P0 REDG.E.ADD.STRONG.GPU desc[UR8][R2.64+0x188], R16 ;  /* 0x000188100200098e */ /* 0x000fe8000c12e108 */
[----:B------:R5:W-:Y:S04]  /*1130*/  @P0 REDG.E.ADD.STRONG.GPU desc[UR8][R2.64+0x18c], R17 ;  /* 0x00018c110200098e */ /* 0x000be8000c12e108 */
[----:B------:R-:W-:Y:S04]  /*1140*/  @P0 REDG.E.ADD.STRONG.GPU desc[UR8][R2.64+0x190], R18 ;  /* 0x000190120200098e */ /* 0x000fe8000c12e108 */
[----:B------:R-:W-:Y:S04]  /*1150*/  @P0 REDG.E.ADD.STRONG.GPU desc[UR8][R2.64+0x194], R9 ;  /* 0x000194090200098e */ /* 0x000fe8000c12e108 */
[----:B------:R-:W1:Y:S01]  /*1160*/  LDS.128 R8, [UR4+0x1e0] ;  /* 0x0001e004ff087984 */ /* 0x000e620008000c00 */
[----:B----4-:R-:W-:-:S02]  /*1170*/  IMAD R29, R12, UR5, RZ ;  /* 0x000000050c1d7c24 */ /* 0x010fc4000f8e02ff */
[----:B---3--:R-:W-:Y:S01]  /*1180*/  IMAD R0, R13, UR5, RZ ;  /* 0x000000050d007c24 */ /* 0x008fe2000f8e02ff */
[----:B------:R-:W-:Y:S01]  /*1190*/  @P0 REDG.E.ADD.STRONG.GPU desc[UR8][R2.64+0x198], R19 ;  /* 0x000198130200098e */ /* 0x000fe2000c12e108 */
[----:B------:R-:W-:Y:S02]  /*11a0*/  IMAD R28, R14, UR5, RZ ;  /* 0x000000050e1c7c24 */ /* 0x000fe4000f8e02ff */
[----:B-----5:R-:W-:Y:S01]  /*11b0*/  IMAD R17, R15, UR5, RZ ;  /* 0x000000050f117c24 */ /* 0x020fe2000f8e02ff */
[----:B------:R3:W-:Y:S01]  /*11c0*/  @P0 REDG.E.ADD.STRONG.GPU desc[UR8][R2.64+0x19c], R29 ;  /* 0x00019c1d0200098e */ /* 0x0007e2000c12e108 */
[----:B--2---:R-:W-:-:S03]  /*11d0*/  IMAD R25, R25, UR5, RZ ;  /* 0x0000000519197c24 */ /* 0x004fc6000f8e02ff */
[----:B------:R2:W-:Y:S01]  /*11e0*/  @P0 REDG.E.ADD.STRONG.GPU desc[UR8][R2.64+0x1a0], R0 ;  /* 0x0001a0000200098e */ /* 0x0005e2000c12e108 */
[----:B------:R-:W-:-:S03]  /*11f0*/  IMAD R16, R27, UR5, RZ ;  /* 0x000000051b107c24 */ /* 0x000fc6000f8e02ff */
[----:B------:R-:W4:Y:S01]  /*1200*/  LDS.128 R12, [UR4+0x1f0] ;  /* 0x0001f004ff0c7984 */ /* 0x000f220008000c00 */
[----:B---3--:R-:W-:-:S03]  /*1210*/  IMAD R29, R24, UR5, RZ ;  /* 0x00000005181d7c24 */ /* 0x008fc6000f8e02ff */
        /* <DEDUP_REMOVED lines=9> */
[----:B-1----:R-:W-:-:S03]  /*12b0*/  IMAD R28, R5, UR5, RZ ;  /* 0x00000005051c7c24 */ /* 0x002fc6000f8e02ff */
        /* <DEDUP_REMOVED lines=74> */
[----:B------:R3:W-:Y:S04]  /*1760*/  @P0 REDG.E.ADD.STRONG.GPU desc[UR8][R2.64+0x23c], R29 ;  /* 0x00023c1d0200098e */ /* 0x0007e8000c12e108 */
[----:B------:R-:W4:Y:S01]  /*1770*/  LDS.128 R12, [UR4+0x290] ;  /* 0x00029004ff0c7984 */ /* 0x000f220008000c00 */
[----:B--2---:R-:W-:-:S03]  /*1780*/  IMAD R25, R25, UR5, RZ ;  /* 0x0000000519197c24 */ /* 0x004fc6000f8e02ff */
[----:B------:R2:W-:Y:S01]  /*1790*/  @P0 REDG.E.ADD.STRONG.GPU desc[UR8][R2.64+0x240], R0 ;  /* 0x000240000200098e */ /* 0x0005e2000c12e108 */
[----:B------:R-:W-:Y:S02]  /*17a0*/  IMAD R16, R27, UR5, RZ ;  /* 0x000000051b107c24 */ /* 0x000fe4000f8e02ff */
[----:B---3--:R-:W-:Y:S01]  /*17b0*/  IMAD R29, R24, UR5, RZ ;  /* 0x00000005181d7c24 */ /* 0x008fe2000f8e02ff */
[----:B------:R1:W-:Y:S01]  /*17c0*/  @P0 REDG.E.ADD.STRONG.GPU desc[UR8][R2.64+0x244], R28 ;  /* 0x0002441c0200098e */ /* 0x0003e2000c12e108 */
[----:B0-----:R-:W-:Y:S02]  /*17d0*/  IMAD R20, R20, UR5, RZ ;  /* 0x0000000514147c24 */ /* 0x001fe4000f8e02ff */
[----:B------:R-:W-:Y:S01]  /*17e0*/  IMAD R21, R21, UR5, RZ ;  /* 0x0000000515157c24 */ /* 0x000fe2000f8e02ff */
[----:B------:R-:W-:Y:S01]  /*17f0*/  @P0 REDG.E.ADD.STRONG.GPU desc[UR8][R2.64+0x248], R17 ;  /* 0x000248110200098e */ /* 0x000fe2000c12e108 */
[----:B--2---:R-:W-:-:S03]  /*1800*/  IMAD R0, R26, UR5, RZ ;  /* 0x000000051a007c24 */ /* 0x004fc6000f8e02ff */
[----:B------:R0:W-:Y:S01]  /*1810*/  @P0 REDG.E.ADD.STRONG.GPU desc[UR8][R2.64+0x24c], R29 ;  /* 0x00024c1d0200098e */ /* 0x0001e2000c12e108 */
[----:B------:R-:W-:Y:S02]  /*1820*/  IMAD R22, R22, UR5, RZ ;  /* 0x0000000516167c24 */ /* 0x000fe4000f8e02ff */
[----:B------:R-:W-:Y:S01]  /*1830*/  IMAD R23, R23, UR5, RZ ;  /* 0x0000000517177c24 */ /* 0x000fe2000f8e02ff */
        /* <DEDUP_REMOVED lines=33> */
[----:B--2---:R-:W-:-:S02]  /*1a50*/  IMAD R25, R25, UR5, RZ ;  /* 0x0000000519197c24 */ /* 0x004fc4000f8e02ff */
[----:B------:R-:W-:Y:S01]  /*1a60*/  IMAD R26, R26, UR5, RZ ;  /* 0x000000051a1a7c24 */ /* 0x000fe2000f8e02ff */
[----:B------:R1:W-:Y:S01]  /*1a70*/  @P0 REDG.E.ADD.STRONG.GPU desc[UR8][R2.64+0x290], R0 ;  /* 0x000290000200098e */ /* 0x0003e2000c12e108 */
[----:B------:R-:W-:Y:S02]  /*1a80*/  IMAD R27, R27, UR5, RZ ;  /* 0x000000051b1b7c24 */ /* 0x000fe4000f8e02ff */
[----:B---3--:R-:W-:Y:S01]  /*1a90*/  IMAD R29, R24, UR5, RZ ;  /* 0x00000005181d7c24 */ /* 0x008fe2000f8e02ff */
        /* <DEDUP_REMOVED lines=8> */
[----:B-1----:R-:W-:-:S03]  /*1b20*/  IMAD R0, R5, UR5, RZ ;  /* 0x0000000505007c24 */ /* 0x002fc6000f8e02ff */
[----:B------:R-:W1:Y:S01]  /*1b30*/  LDS.128 R20, [UR4+0x2f0] ;  /* 0x0002f004ff147984 */ /* 0x000e620008000c00 */
[----:B--2---:R-:W-:-:S03]  /*1b40*/  IMAD R28, R6, UR5, RZ ;  /* 0x00000005061c7c24 */ /* 0x004fc6000f8e02ff */
[----:B------:R-:W-:Y:S01]  /*1b50*/  @P0 REDG.E.ADD.STRONG.GPU desc[UR8][R2.64+0x2a4], R26 ;  /* 0x0002a41a0200098e */ /* 0x000fe2000c12e108 */
[----:B0-----:R-:W-:-:S03]  /*1b60*/  IMAD R29, R4, UR5, RZ ;  /* 0x00000005041d7c24 */ /* 0x001fc6000f8e02ff */
[----:B------:R-:W-:Y:S04]  /*1b70*/  @P0 REDG.E.ADD.STRONG.GPU desc[UR8][R2.64+0x2a8], R27 ;  /* 0x0002a81b0200098e */ /* 0x000fe8000c12e108 */
[----:B------:R0:W-:Y:S04]  /*1b80*/  @P0 REDG.E.ADD.STRONG.GPU desc[UR8][R2.64+0x2ac], R16 ;  /* 0x0002ac100200098e */ /* 0x0001e8000c12e108 */
[----:B------:R2:W-:Y:S04]  /*1b90*/  @P0 REDG.E.ADD.STRONG.GPU desc[UR8][R2.64+0x2b0], R17 ;  /* 0x0002b0110200098e */ /* 0x0005e8000c12e108 */
[----:B------:R3:W-:Y:S01]  /*1ba0*/  @P0 REDG.E.ADD.STRONG.GPU desc[UR8][R2.64+0x2b4], R18 ;  /* 0x0002b4120200098e */ /* 0x0007e2000c12e108 */
[----:B0-----:R-:W-:-:S03]  /*1bb0*/  IMAD R16, R7, UR5, RZ ;  /* 0x0000000507107c24 */ /* 0x001fc6000f8e02ff */
[----:B------:R-:W0:Y:S01]  /*1bc0*/  LDS.128 R24, [UR4+0x300] ;  /* 0x00030004ff187984 */ /* 0x000e220008000c00 */
[----:B--2---:R-:W-:-:S03]  /*1bd0*/  IMAD R17, R8, UR5, RZ ;  /* 0x0000000508117c24 */ /* 0x004fc6000f8e02ff */
[----:B------:R2:W-:Y:S01]  /*1be0*/  @P0 REDG.E.ADD.STRONG.GPU desc[UR8][R2.64+0x2b8], R19 ;  /* 0x0002b8130200098e */ /* 0x0005e2000c12e108 */
[----:B---3--:R-:W-:-:S03]  /*1bf0*/  IMAD R18, R9, UR5, RZ ;  /* 0x0000000509127c24 */ /* 0x008fc6000f8e02ff */
[----:B------:R4:W-:Y:S01]  /*1c00*/  @P0 REDG.E.ADD.STRONG.GPU desc[UR8][R2.64+0x2bc], R29 ;  /* 0x0002bc1d0200098e */ /* 0x0009e2000c12e108 */
[----:B------:R-:W-:-:S03]  /*1c10*/  IMAD R9, R10, UR5, RZ ;  /* 0x000000050a097c24 */ /* 0x000fc6000f8e02ff */
[----:B------:R3:W-:Y:S04]  /*1c20*/  @P0 REDG.E.ADD.STRONG.GPU desc[UR8][R2.64+0x2c0], R0 ;  /* 0x0002c0000200098e */ /* 0x0007e8000c12e108 */
[----:B------:R5:W-:Y:S01]  /*1c30*/  @P0 REDG.E.ADD.STRONG.GPU desc[UR8][R2.64+0x2c4], R28 ;  /* 0x0002c41c0200098e */ /* 0x000be2000c12e108 */
[----:B--2---:R-:W-:-:S03]  /*1c40*/  IMAD R19, R11, UR5, RZ ;  /* 0x000000050b137c24 */ /* 0x004fc6000f8e02ff */
[----:B------:R-:W2:Y:S04]  /*1c50*/  LDS.128 R4, [UR4+0x310] ;  /* 0x00031004ff047984 */ /* 0x000ea80008000c00 */
[----:B------:R-:W-:Y:S04]  /*1c60*/  @P0 REDG.E.ADD.STRONG.GPU desc[UR8][R2.64+0x2c8], R16 ;  /* 0x0002c8100200098e */ /* 0x000fe8000c12e108 */
[----:B------:R1:W-:Y:S04]  /*1c70*/  @P0 REDG.E.ADD.STRONG.GPU desc[UR8][R2.64+0x2cc], R17 ;  /* 0x0002cc110200098e */ /* 0x0003e8000c12e108 */
[----:B------:R-:W-:Y:S04]  /*1c80*/  @P0 REDG.E.ADD.STRONG.GPU desc[UR8][R2.64+0x2d0], R18 ;  /* 0x0002d0120200098e */ /* 0x000fe8000c12e108 */
[----:B------:R-:W-:Y:S04]  /*1c90*/  @P0 REDG.E.ADD.STRONG.GPU desc[UR8][R2.64+0x2d4], R9 ;  /* 0x0002d4090200098e */ /* 0x000fe8000c12e108 */
[----:B------:R-:W2:Y:S01]  /*1ca0*/  LDS.128 R8, [UR4+0x320] ;  /* 0x00032004ff087984 */ /* 0x000ea20008000c00 */
[----:B----4-:R-:W-:-:S02]  /*1cb0*/  IMAD R29, R12, UR5, RZ ;  /* 0x000000050c1d7c24 */ /* 0x010fc4000f8e02ff */
[----:B---3--:R-:W-:Y:S01]  /*1cc0*/  IMAD R0, R13, UR5, RZ ;  /* 0x000000050d007c24 */ /* 0x008fe2000f8e02ff */
[----:B------:R-:W-:Y:S01]  /*1cd0*/  @P0 REDG.E.ADD.STRONG.GPU desc[UR8][R2.64+0x2d8], R19 ;  /* 0x0002d8130200098e */ /* 0x000fe2000c12e108 */
[----:B-----5:R-:W-:Y:S02]  /*1ce0*/  IMAD R28, R14, UR5, RZ ;  /* 0x000000050e1c7c24 */ /* 0x020fe4000f8e02ff */
[----:B-1----:R-:W-:Y:S01]  /*1cf0*/  IMAD R17, R15, UR5, RZ ;  /* 0x000000050f117c24 */ /* 0x002fe2000f8e02ff */
[----:B------:R1:W-:Y:S04]  /*1d00*/  @P0 REDG.E.ADD.STRONG.GPU desc[UR8][R2.64+0x2dc], R29 ;  /* 0x0002dc1d0200098e */ /* 0x0003e8000c12e108 */
[----:B------:R-:W3:Y:S01]  /*1d10*/  LDS.128 R12, [UR4+0x330] ;  /* 0x00033004ff0c7984 */ /* 0x000ee20008000c00 */
[----:B------:R-:W-:-:S03]  /*1d20*/  IMAD R21, R21, UR5, RZ ;  /* 0x0000000515157c24 */ /* 0x000fc6000f8e02ff */
[----:B------:R4:W-:Y:S01]  /*1d30*/  @P0 REDG.E.ADD.STRONG.GPU desc[UR8][R2.64+0x2e0], R0 ;  /* 0x0002e0000200098e */ /* 0x0009e2000c12e108 */
[----:B-1----:R-:W-:-:S03]  /*1d40*/  IMAD R29, R20, UR5, RZ ;  /* 0x00000005141d7c24 */ /* 0x002fc6000f8e02ff */
[----:B------:R2:W-:Y:S01]  /*1d50*/  @P0 REDG.E.ADD.STRONG.GPU desc[UR8][R2.64+0x2e4], R28 ;  /* 0x0002e41c0200098e */ /* 0x0005e2000c12e108 */
[----:B------:R-:W-:Y:S02]  /*1d60*/  IMAD R16, R23, UR5, RZ ;  /* 0x0000000517107c24 */ /* 0x000fe4000f8e02ff */
[----:B0-----:R-:W-:Y:S01]  /*1d70*/  IMAD R24, R24, UR5, RZ ;  /* 0x0000000518187c24 */ /* 0x001fe2000f8e02ff */
[----:B------:R-:W-:Y:S01]  /*1d80*/  @P0 REDG.E.ADD.STRONG.GPU desc[UR8][R2.64+0x2e8], R17 ;  /* 0x0002e8110200098e */ /* 0x000fe2000c12e108 */
[----:B----4-:R-:W-:-:S03]  /*1d90*/  IMAD R0, R22, UR5, RZ ;  /* 0x0000000516007c24 */ /* 0x010fc6000f8e02ff */
[----:B------:R0:W-:Y:S01]  /*1da0*/  @P0 REDG.E.ADD.STRONG.GPU desc[UR8][R2.64+0x2ec], R29 ;  /* 0x0002ec1d0200098e */ /* 0x0001e2000c12e108 */
[----:B------:R-:W-:Y:S02]  /*1db0*/  IMAD R25, R25, UR5, RZ ;  /* 0x0000000519197c24 */ /* 0x000fe4000f8e02ff */
[----:B------:R-:W-:Y:S01]  /*1dc0*/  IMAD R26, R26, UR5, RZ ;  /* 0x000000051a1a7c24 */ /* 0x000fe2000f8e02ff */
[----:B------:R-:W-:Y:S01]  /*1dd0*/  @P0 REDG.E.ADD.STRONG.GPU desc[UR8][R2.64+0x2f0], R21 ;  /* 0x0002f0150200098e */ /* 0x000fe2000c12e108 */
[----:B------:R-:W-:-:S03]  /*1de0*/  IMAD R27, R27, UR5, RZ ;  /* 0x000000051b1b7c24 */ /* 0x000fc6000f8e02ff */
[----:B------:R-:W1:Y:S01]  /*1df0*/  LDS.128 R20, [UR4+0x340] ;  /* 0x00034004ff147984 */ /* 0x000e620008000c00 */
[----:B--2---:R-:W-:-:S03]  /*1e00*/  IMAD R28, R5, UR5, RZ ;  /* 0x00000005051c7c24 */ /* 0x004fc6000f8e02ff */
[----:B------:R2:W-:Y:S01]  /*1e10*/  @P0 REDG.E.ADD.STRONG.GPU desc[UR8][R2.64+0x2f4], R0 ;  /* 0x0002f4000200098e */ /* 0x0005e2000c12e108 */
[----:B0-----:R-:W-:-:S03]  /*1e20*/  IMAD R29, R4, UR5, RZ ;  /* 0x00000005041d7c24 */ /* 0x001fc6000f8e02ff */
[----:B------:R-:W-:Y:S04]  /*1e30*/  @P0 REDG.E.ADD.STRONG.GPU desc[UR8][R2.64+0x2f8], R16 ;  /* 0x0002f8100200098e */ /* 0x000fe8000c12e108 */
[----:B------:R0:W-:Y:S04]  /*1e40*/  @P0 REDG.E.ADD.STRONG.GPU desc[UR8][R2.64+0x2fc], R24 ;  /* 0x0002fc180200098e */ /* 0x0001e8000c12e108 */
[----:B------:R-:W4:Y:S01]  /*1e50*/  LDS.128 R16, [UR4+0x350] ;  /* 0x00035004ff107984 */ /* 0x000f220008000c00 */
[----:B--2---:R-:W-:-:S03]  /*1e60*/  IMAD R0, R6, UR5, RZ ;  /* 0x0000000506007c24 */ /* 0x004fc6000f8e02ff */
[----:B------:R2:W-:Y:S04]  /*1e70*/  @P0 REDG.E.ADD.STRONG.GPU desc[UR8][R2.64+0x300], R25 ;  /* 0x000300190200098e */ /* 0x0005e8000c12e108 */
[----:B------:R5:W-:Y:S01]  /*1e80*/  @P0 REDG.E.ADD.STRONG.GPU desc[UR8][R2.64+0x304], R26 ;  /* 0x0003041a0200098e */ /* 0x000be2000c12e108 */
[----:B0-----:R-:W-:-:S03]  /*1e90*/  IMAD R24, R7, UR5, RZ ;  /* 0x0000000507187c24 */ /* 0x001fc6000f8e02ff */
[----:B------:R0:W-:Y:S01]  /*1ea0*/  @P0 REDG.E.ADD.STRONG.GPU desc[UR8][R2.64+0x308], R27 ;  /* 0x0003081b0200098e */ /* 0x0001e2000c12e108 */
[----:B--2---:R-:W-:-:S03]  /*1eb0*/  IMAD R25, R8, UR5, RZ ;  /* 0x0000000508197c24 */ /* 0x004fc6000f8e02ff */
[----:B------:R3:W-:Y:S01]  /*1ec0*/  @P0 REDG.E.ADD.STRONG.GPU desc[UR8][R2.64+0x30c], R29 ;  /* 0x00030c1d0200098e */ /* 0x0007e2000c12e108 */
[----:B-----5:R-:W-:-:S03]  /*1ed0*/  IMAD R26, R9, UR5, RZ ;  /* 0x00000005091a7c24 */ /* 0x020fc6000f8e02ff */
[----:B------:R-:W-:Y:S01]  /*1ee0*/  @P0 REDG.E.ADD.STRONG.GPU desc[UR8][R2.64+0x310], R28 ;  /* 0x0003101c0200098e */ /* 0x000fe2000c12e108 */
[----:B------:R-:W-:-:S03]  /*1ef0*/  IMAD R9, R10, UR5, RZ ;  /* 0x000000050a097c24 */ /* 0x000fc6000f8e02ff */
[----:B------:R-:W2:Y:S04]  /*1f00*/  LDS.128 R4, [UR4+0x360] ;  /* 0x00036004ff047984 */ /* 0x000ea80008000c00 */
[----:B------:R5:W-:Y:S01]  /*1f10*/  @P0 REDG.E.ADD.STRONG.GPU desc[UR8][R2.64+0x314], R0 ;  /* 0x000314000200098e */ /* 0x000be2000c12e108 */
[----:B0-----:R-:W-:-:S03]  /*1f20*/  IMAD R27, R11, UR5, RZ ;  /* 0x000000050b1b7c24 */ /* 0x001fc6000f8e02ff */
[----:B------:R-:W-:Y:S04]  /*1f30*/  @P0 REDG.E.ADD.STRONG.GPU desc[UR8][R2.64+0x318], R24 ;  /* 0x000318180200098e */ /* 0x000fe8000c12e108 */
[----:B------:R0:W-:Y:S01]  /*1f40*/  @P0 REDG.E.ADD.STRONG.GPU desc[UR8][R2.64+0x31c], R25 ;  /* 0x00031c190200098e */ /* 0x0001e2000c12e108 */
[----:B---3--:R-:W-:-:S03]  /*1f50*/  IMAD R29, R12, UR5, RZ ;  /* 0x000000050c1d7c24 */ /* 0x008fc6000f8e02ff */
[----:B------:R-:W-:Y:S01]  /*1f60*/  @P0 REDG.E.ADD.STRONG.GPU desc[UR8][R2.64+0x320], R26 ;  /* 0x0003201a0200098e */ /* 0x000fe2000c12e108 */
[----:B-----5:R-:W-:-:S03]  /*1f70*/  IMAD R0, R13, UR5, RZ ;  /* 0x000000050d007c24 */ /* 0x020fc6000f8e02ff */
[----:B------:R-:W-:Y:S01]  /*1f80*/  @P0 REDG.E.ADD.STRONG.GPU desc[UR8][R2.64+0x324], R9 ;  /* 0x000324090200098e */ /* 0x000fe2000c12e108 */
[----:B------:R-:W-:-:S03]  /*1f90*/  IMAD R28, R14, UR5, RZ ;  /* 0x000000050e1c7c24 */ /* 0x000fc6000f8e02ff */
[----:B------:R-:W3:Y:S01]  /*1fa0*/  LDS.128 R8, [UR4+0x370] ;  /* 0x00037004ff087984 */ /* 0x000ee20008000c00 */
[----:B0-----:R-:W-:-:S03]  /*1fb0*/  IMAD R25, R15, UR5, RZ ;  /* 0x000000050f197c24 */ /* 0x001fc6000f8e02ff */
[----:B------:R-:W0:Y:S04]  /*1fc0*/  LDS.128 R12, [UR4+0x380] ;  /* 0x00038004ff0c7984 */ /* 0x000e280008000c00 */
[----:B------:R-:W-:Y:S04]  /*1fd0*/  @P0 REDG.E.ADD.STRONG.GPU desc[UR8][R2.64+0x328], R27 ;  /* 0x0003281b0200098e */ /* 0x000fe8000c12e108 */
[----:B------:R1:W-:Y:S04]  /*1fe0*/  @P0 REDG.E.ADD.STRONG.GPU desc[UR8][R2.64+0x32c], R29 ;  /* 0x00032c1d0200098e */ /* 0x0003e8000c12e108 */
[----:B------:R5:W-:Y:S04]  /*1ff0*/  @P0 REDG.E.ADD.STRONG.GPU desc[UR8][R2.64+0x330], R0 ;  /* 0x000330000200098e */ /* 0x000be8000c12e108 */
[----:B------:R-:W-:Y:S04]  /*2000*/  @P0 REDG.E.ADD.STRONG.GPU desc[UR8][R2.64+0x334], R28 ;  /* 0x0003341c0200098e */ /* 0x000fe8000c12e108 */
[----:B------:R-:W-:Y:S04]  /*2010*/  @P0 REDG.E.ADD.STRONG.GPU desc[UR8][R2.64+0x338], R25 ;  /* 0x000338190200098e */ /* 0x000fe8000c12e108 */
[----:B------:R-:W0:Y:S01]  /*2020*/  LDS.128 R24, [UR4+0x390] ;  /* 0x00039004ff187984 */ /* 0x000e220008000c00 */
[----:B-1----:R-:W-:-:S02]  /*2030*/  IMAD R29, R20, UR5, RZ ;  /* 0x00000005141d7c24 */ /* 0x002fc4000f8e02ff */
[----:B------:R-:W-:Y:S02]  /*2040*/  IMAD R21, R21, UR5, RZ ;  /* 0x0000000515157c24 */ /* 0x000fe4000f8e02ff */
[----:B------:R-:W-:Y:S01]  /*2050*/  IMAD R22, R22, UR5, RZ ;  /* 0x0000000516167c24 */ /* 0x000fe2000f8e02ff */
[----:B------:R1:W-:Y:S01]  /*2060*/  @P0 REDG.E.ADD.STRONG.GPU desc[UR8][R2.64+0x33c], R29 ;  /* 0x00033c1d0200098e */ /* 0x0003e2000c12e108 */
[----:B------:R-:W-:Y:S02]  /*2070*/  IMAD R23, R23, UR5, RZ ;  /* 0x0000000517177c24 */ /* 0x000fe4000f8e02ff */
[----:B----4-:R-:W-:Y:S01]  /*2080*/  IMAD R16, R16, UR5, RZ ;  /* 0x0000000510107c24 */ /* 0x010fe2000f8e02ff */
[----:B------:R-:W-:Y:S01]  /*2090*/  @P0 REDG.E.ADD.STRONG.GPU desc[UR8][R2.64+0x340], R21 ;  /* 0x000340150200098e */ /* 0x000fe2000c12e108 */
[----:B------:R-:W-:Y:S02]  /*20a0*/  IMAD R17, R17, UR5, RZ ;  /* 0x0000000511117c24 */ /* 0x000fe4000f8e02ff */
[----:B-----5:R-:W-:Y:S01]  /*20b0*/  IMAD R0, R18, UR5, RZ ;  /* 0x0000000512007c24 */ /* 0x020fe2000f8e02ff */
[----:B------:R-:W-:Y:S01]  /*20c0*/  @P0 REDG.E.ADD.STRONG.GPU desc[UR8][R2.64+0x344], R22 ;  /* 0x000344160200098e */ /* 0x000fe2000c12e108 */
[----:B--2---:R-:W-:-:S02]  /*20d0*/  IMAD R4, R4, UR5, RZ ;  /* 0x0000000504047c24 */ /* 0x004fc4000f8e02ff */
[----:B-1----:R-:W-:Y:S01]  /*20e0*/  IMAD R29, R19, UR5, RZ ;  /* 0x00000005131d7c24 */ /* 0x002fe2000f8e02ff */
[----:B------:R-:W-:Y:S01]  /*20f0*/  @P0 REDG.E.ADD.STRONG.GPU desc[UR8][R2.64+0x348], R23 ;  /* 0x000348170200098e */ /* 0x000fe2000c12e108 */
[----:B------:R-:W-:Y:S02]  /*2100*/  IMAD R5, R5, UR5, RZ ;  /* 0x0000000505057c24 */ /* 0x000fe4000f8e02ff */
[----:B------:R-:W-:Y:S01]  /*2110*/  IMAD R6, R6, UR5, RZ ;  /* 0x0000000506067c24 */ /* 0x000fe2000f8e02ff */
[----:B------:R-:W-:Y:S01]  /*2120*/  @P0 REDG.E.ADD.STRONG.GPU desc[UR8][R2.64+0x34c], R16 ;  /* 0x00034c100200098e */ /* 0x000fe2000c12e108 */
[----:B------:R-:W-:-:S03]  /*2130*/  IMAD R7, R7, UR5, RZ ;  /* 0x0000000507077c24 */ /* 0x000fc6000f8e02ff */
[----:B------:R-:W-:Y:S01]  /*2140*/  @P0 REDG.E.ADD.STRONG.GPU desc[UR8][R2.64+0x350], R17 ;  /* 0x000350110200098e */ /* 0x000fe2000c12e108 */
[----:B---3--:R-:W-:-:S03]  /*2150*/  IMAD R28, R8, UR5, RZ ;  /* 0x00000005081c7c24 */ /* 0x008fc6000f8e02ff */
[----:B------:R1:W-:Y:S04]  /*2160*/  @P0 REDG.E.ADD.STRONG.GPU desc[UR8][R2.64+0x354], R0 ;  /* 0x000354000200098e */ /* 0x0003e8000c12e108 */
[----:B------:R0:W-:Y:S04]  /*2170*/  @P0 REDG.E.ADD.STRONG.GPU desc[UR8][R2.64+0x358], R29 ;  /* 0x0003581d0200098e */ /* 0x0001e8000c12e108 */
[----:B------:R-:W2:Y:S04]  /*2180*/  LDS.128 R20, [UR4+0x3a0] ;  /* 0x0003a004ff147984 */ /* 0x000ea80008000c00 */
[----:B------:R-:W-:Y:S01]  /*2190*/  @P0 REDG.E.ADD.STRONG.GPU desc[UR8][R2.64+0x35c], R4 ;  /* 0x00035c040200098e */ /* 0x000fe2000c12e108 */
[----:B-1----:R-:W-:-:S03]  /*21a0*/  IMAD R0, R9, UR5, RZ ;  /* 0x0000000509007c24 */ /* 0x002fc6000f8e02ff */
[----:B------:R1:W-:Y:S01]  /*21b0*/  @P0 REDG.E.ADD.STRONG.GPU desc[UR8][R2.64+0x360], R5 ;  /* 0x000360050200098e */ /* 0x0003e2000c12e108 */
[----:B0-----:R-:W-:-:S03]  /*21c0*/  IMAD R29, R12, UR5, RZ ;  /* 0x000000050c1d7c24 */ /* 0x001fc6000f8e02ff */
[----:B------:R-:W-:Y:S01]  /*21d0*/  @P0 REDG.E.ADD.STRONG.GPU desc[UR8][R2.64+0x364], R6 ;  /* 0x000364060200098e */ /* 0x000fe2000c12e108 */
[----:B------:R-:W-:-:S03]  /*21e0*/  IMAD R13, R13, UR5, RZ ;  /* 0x000000050d0d7c24 */ /* 0x000fc6000f8e02ff */
[----:B------:R0:W-:Y:S01]  /*21f0*/  @P0 REDG.E.ADD.STRONG.GPU desc[UR8][R2.64+0x368], R7 ;  /* 0x000368070200098e */ /* 0x0001e2000c12e108 */
[----:B-1----:R-:W-:-:S03]  /*2200*/  IMAD R5, R10, UR5, RZ ;  /* 0x000000050a057c24 */ /* 0x002fc6000f8e02ff */
[----:B------:R-:W1:Y:S04]  /*2210*/  LDS.128 R16, [UR4+0x3b0] ;  /* 0x0003b004ff107984 */ /* 0x000e680008000c00 */
[----:B------:R3:W-:Y:S01]  /*2220*/  @P0 REDG.E.ADD.STRONG.GPU desc[UR8][R2.64+0x36c], R28 ;  /* 0x00036c1c0200098e */ /* 0x0007e2000c12e108 */
[----:B0-----:R-:W-:-:S03]  /*2230*/  IMAD R7, R11, UR5, RZ ;  /* 0x000000050b077c24 */ /* 0x001fc6000f8e02ff */
[----:B------:R0:W-:Y:S01]  /*2240*/  @P0 REDG.E.ADD.STRONG.GPU desc[UR8][R2.64+0x370], R0 ;  /* 0x000370000200098e */ /* 0x0001e2000c12e108 */
[----:B------:R-:W-:-:S03]  /*2250*/  IMAD R4, R15, UR5, RZ ;  /* 0x000000050f047c24 */ /* 0x000fc6000f8e02ff */
[----:B------:R-:W-:Y:S04]  /*2260*/  @P0 REDG.E.ADD.STRONG.GPU desc[UR8][R2.64+0x374], R5 ;  /* 0x000374050200098e */ /* 0x000fe8000c12e108 */
[----:B------:R-:W4:Y:S01]  /*2270*/  LDS.128 R8, [UR4+0x3c0] ;  /* 0x0003c004ff087984 */ /* 0x000f220008000c00 */
[----:B---3--:R-:W-:-:S03]  /*2280*/  IMAD R28, R24, UR5, RZ ;  /* 0x00000005181c7c24 */ /* 0x008fc6000f8e02ff */
[----:B------:R-:W-:Y:S01]  /*2290*/  @P0 REDG.E.ADD.STRONG.GPU desc[UR8][R2.64+0x378], R7 ;  /* 0x000378070200098e */ /* 0x000fe2000c12e108 */
[----:B0-----:R-:W-:-:S03]  /*22a0*/  IMAD R0, R14, UR5, RZ ;  /* 0x000000050e007c24 */ /* 0x001fc6000f8e02ff */
[----:B------:R0:W-:Y:S01]  /*22b0*/  @P0 REDG.E.ADD.STRONG.GPU desc[UR8][R2.64+0x37c], R29 ;  /* 0x00037c1d0200098e */ /* 0x0001e2000c12e108 */
[----:B------:R-:W-:-:S03]  /*22c0*/  IMAD R25, R25, UR5, RZ ;  /* 0x0000000519197c24 */ /* 0x000fc6000f8e02ff */
[----:B------:R-:W-:Y:S01]  /*22d0*/  @P0 REDG.E.ADD.STRONG.GPU desc[UR8][R2.64+0x380], R13 ;  /* 0x0003800d0200098e */ /* 0x000fe2000c12e108 */
[----:B------:R-:W-:-:S03]  /*22e0*/  IMAD R27, R27, UR5, RZ ;  /* 0x000000051b1b7c24 */ /* 0x000fc6000f8e02ff */
[----:B------:R-:W3:Y:S01]  /*22f0*/  LDS.128 R12, [UR4+0x3d0] ;  /* 0x0003d004ff0c7984 */ /* 0x000ee20008000c00 */
[----:B0-----:R-:W-:-:S03]  /*2300*/  IMAD R29, R26, UR5, RZ ;  /* 0x000000051a1d7c24 */ /* 0x001fc6000f8e02ff */
[----:B------:R-:W-:Y:S04]  /*2310*/  @P0 REDG.E.ADD.STRONG.GPU desc[UR8][R2.64+0x384], R0 ;  /* 0x000384000200098e */ /* 0x000fe8000c12e108 */
[----:B------:R-:W-:Y:S04]  /*2320*/  @P0 REDG.E.ADD.STRONG.GPU desc[UR8][R2.64+0x388], R4 ;  /* 0x000388040200098e */ /* 0x000fe8000c12e108 */
[----:B------:R-:W-:Y:S04]  /*2330*/  @P0 REDG.E.ADD.STRONG.GPU desc[UR8][R2.64+0x38c], R28 ;  /* 0x00038c1c0200098e */ /* 0x000fe8000c12e108 */
[----:B------:R-:W0:Y:S04]  /*2340*/  LDS.128 R4, [UR4+0x3e0] ;  /* 0x0003e004ff047984 */ /* 0x000e280008000c00 */
[----:B------:R-:W-:Y:S04]  /*2350*/  @P0 REDG.E.ADD.STRONG.GPU desc[UR8][R2.64+0x390], R25 ;  /* 0x000390190200098e */ /* 0x000fe8000c12e108 */
[----:B------:R5:W-:Y:S04]  /*2360*/  @P0 REDG.E.ADD.STRONG.GPU desc[UR8][R2.64+0x394], R29 ;  /* 0x0003941d0200098e */ /* 0x000be8000c12e108 */
[----:B------:R-:W-:Y:S04]  /*2370*/  @P0 REDG.E.ADD.STRONG.GPU desc[UR8][R2.64+0x398], R27 ;  /* 0x0003981b0200098e */ /* 0x000fe8000c12e108 */
[----:B------:R-:W0:Y:S01]  /*2380*/  LDS.128 R24, [UR4+0x3f0] ;  /* 0x0003f004ff187984 */ /* 0x000e220008000c00 */
[----:B--2---:R-:W-:-:S02]  /*2390*/  IMAD R20, R20, UR5, RZ ;  /* 0x0000000514147c24 */ /* 0x004fc4000f8e02ff */
[----:B------:R-:W-:Y:S02]  /*23a0*/  IMAD R21, R21, UR5, RZ ;  /* 0x0000000515157c24 */ /* 0x000fe4000f8e02ff */
[----:B------:R-:W-:Y:S01]  /*23b0*/  IMAD R22, R22, UR5, RZ ;  /* 0x0000000516167c24 */ /* 0x000fe2000f8e02ff */
[----:B------:R-:W-:Y:S01]  /*23c0*/  @P0 REDG.E.ADD.STRONG.GPU desc[UR8][R2.64+0x39c], R20 ;  /* 0x00039c140200098e */ /* 0x000fe2000c12e108 */
[----:B------:R-:W-:Y:S02]  /*23d0*/  IMAD R23, R23, UR5, RZ ;  /* 0x0000000517177c24 */ /* 0x000fe4000f8e02ff */
[----:B-1----:R-:W-:Y:S01]  /*23e0*/  IMAD R16, R16, UR5, RZ ;  /* 0x0000000510107c24 */ /* 0x002fe2000f8e02ff */
[----:B------:R1:W-:Y:S01]  /*23f0*/  @P0 REDG.E.ADD.STRONG.GPU desc[UR8][R2.64+0x3a0], R21 ;  /* 0x0003a0150200098e */ /* 0x0003e2000c12e108 */
[----:B------:R-:W-:Y:S02]  /*2400*/  IMAD R17, R17, UR5, RZ ;  /* 0x0000000511117c24 */ /* 0x000fe4000f8e02ff */
[----:B-----5:R-:W-:Y:S01]  /*2410*/  IMAD R29, R18, UR5, RZ ;  /* 0x00000005121d7c24 */ /* 0x020fe2000f8e02ff */
[----:B------:R-:W-:Y:S01]  /*2420*/  @P0 REDG.E.ADD.STRONG.GPU desc[UR8][R2.64+0x3a4], R22 ;  /* 0x0003a4160200098e */ /* 0x000fe2000c12e108 */
[----:B------:R-:W-:-:S02]  /*2430*/  IMAD R19, R19, UR5, RZ ;  /* 0x0000000513137c24 */ /* 0x000fc4000f8e02ff */
[----:B----4-:R-:W-:Y:S01]  /*2440*/  IMAD R9, R9, UR5, RZ ;  /* 0x0000000509097c24 */ /* 0x010fe2000f8e02ff */
[----:B------:R2:W-:Y:S01]  /*2450*/  @P0 REDG.E.ADD.STRONG.GPU desc[UR8][R2.64+0x3a8], R23 ;  /* 0x0003a8170200098e */ /* 0x0005e2000c12e108 */
[----:B------:R-:W-:Y:S02]  /*2460*/  IMAD R10, R10, UR5, RZ ;  /* 0x000000050a0a7c24 */ /* 0x000fe4000f8e02ff */
[----:B-1----:R-:W-:Y:S01]  /*2470*/  IMAD R21, R8, UR5, RZ ;  /* 0x0000000508157c24 */ /* 0x002fe2000f8e02ff */
[----:B------:R-:W-:Y:S01]  /*2480*/  @P0 REDG.E.ADD.STRONG.GPU desc[UR8][R2.64+0x3ac], R16 ;  /* 0x0003ac100200098e */ /* 0x000fe2000c12e108 */
[----:B------:R-:W-:-:S03]  /*2490*/  IMAD R11, R11, UR5, RZ ;  /* 0x000000050b0b7c24 */ /* 0x000fc6000f8e02ff */
[----:B------:R1:W-:Y:S01]  /*24a0*/  @P0 REDG.E.ADD.STRONG.GPU desc[UR8][R2.64+0x3b0], R17 ;  /* 0x0003b0110200098e */ /* 0x0003e2000c12e108 */
[----:B---3--:R-:W-:Y:S02]  /*24b0*/  IMAD R13, R13, UR5, RZ ;  /* 0x000000050d0d7c24 */ /* 0x008fe4000f8e02ff */
[----:B--2---:R-:W-:Y:S01]  /*24c0*/  IMAD R23, R12, UR5, RZ ;  /* 0x000000050c177c24 */ /* 0x004fe2000f8e02ff */
[----:B------:R-:W-:Y:S01]  /*24d0*/  @P0 REDG.E.ADD.STRONG.GPU desc[UR8][R2.64+0x3b4], R29 ;  /* 0x0003b41d0200098e */ /* 0x000fe2000c12e108 */
[----:B------:R-:W-:-:S03]  /*24e0*/  IMAD R15, R15, UR5, RZ ;  /* 0x000000050f0f7c24 */ /* 0x000fc6000f8e02ff */
[----:B------:R2:W-:Y:S04]  /*24f0*/  @P0 REDG.E.ADD.STRONG.GPU desc[UR8][R2.64+0x3b8], R19 ;  /* 0x0003b8130200098e */ /* 0x0005e8000c12e108 */
[----:B------:R-:W-:Y:S01]  /*2500*/  @P0 REDG.E.ADD.STRONG.GPU desc[UR8][R2.64+0x3bc], R21 ;  /* 0x0003bc150200098e */ /* 0x000fe2000c12e108 */
[----:B-1----:R-:W-:-:S03]  /*2510*/  IMAD R17, R14, UR5, RZ ;  /* 0x000000050e117c24 */ /* 0x002fc6000f8e02ff */
[----:B------:R1:W-:Y:S01]  /*2520*/  @P0 REDG.E.ADD.STRONG.GPU desc[UR8][R2.64+0x3c0], R9 ;  /* 0x0003c0090200098e */ /* 0x0003e2000c12e108 */
[----:B0-----:R-:W-:-:S03]  /*2530*/  IMAD R5, R5, UR5, RZ ;  /* 0x0000000505057c24 */ /* 0x001fc6000f8e02ff */
[----:B------:R-:W-:Y:S01]  /*2540*/  @P0 REDG.E.ADD.STRONG.GPU desc[UR8][R2.64+0x3c4], R10 ;  /* 0x0003c40a0200098e */ /* 0x000fe2000c12e108 */
[----:B--2---:R-:W-:-:S03]  /*2550*/  IMAD R19, R4, UR5, RZ ;  /* 0x0000000504137c24 */ /* 0x004fc6000f8e02ff */
[----:B------:R0:W-:Y:S01]  /*2560*/  @P0 REDG.E.ADD.STRONG.GPU desc[UR8][R2.64+0x3c8], R11 ;  /* 0x0003c80b0200098e */ /* 0x0001e2000c12e108 */
[----:B------:R-:W-:-:S03]  /*2570*/  IMAD R7, R7, UR5, RZ ;  /* 0x0000000507077c24 */ /* 0x000fc6000f8e02ff */
[----:B------:R-:W-:Y:S01]  /*2580*/  @P0 REDG.E.ADD.STRONG.GPU desc[UR8][R2.64+0x3cc], R23 ;  /* 0x0003cc170200098e */ /* 0x000fe2000c12e108 */
[----:B-1----:R-:W-:-:S03]  /*2590*/  IMAD R9, R6, UR5, RZ ;  /* 0x0000000506097c24 */ /* 0x002fc6000f8e02ff */
[----:B------:R1:W-:Y:S01]  /*25a0*/  @P0 REDG.E.ADD.STRONG.GPU desc[UR8][R2.64+0x3d0], R13 ;  /* 0x0003d00d0200098e */ /* 0x0003e2000c12e108 */
[----:B------:R-:W-:-:S03]  /*25b0*/  IMAD R25, R25, UR5, RZ ;  /* 0x0000000519197c24 */ /* 0x000fc6000f8e02ff */
[----:B------:R-:W-:Y:S01]  /*25c0*/  @P0 REDG.E.ADD.STRONG.GPU desc[UR8][R2.64+0x3d4], R17 ;  /* 0x0003d4110200098e */ /* 0x000fe2000c12e108 */
[----:B0-----:R-:W-:-:S03]  /*25d0*/  IMAD R11, R24, UR5, RZ ;  /* 0x00000005180b7c24 */ /* 0x001fc6000f8e02ff */
[----:B------:R-:W-:Y:S01]  /*25e0*/  @P0 REDG.E.ADD.STRONG.GPU desc[UR8][R2.64+0x3d8], R15 ;  /* 0x0003d80f0200098e */ /* 0x000fe2000c12e108 */
[----:B------:R-:W-:-:S03]  /*25f0*/  IMAD R27, R27, UR5, RZ ;  /* 0x000000051b1b7c24 */ /* 0x000fc6000f8e02ff */
[----:B------:R-:W-:Y:S01]  /*2600*/  @P0 REDG.E.ADD.STRONG.GPU desc[UR8][R2.64+0x3dc], R19 ;  /* 0x0003dc130200098e */ /* 0x000fe2000c12e108 */
[----:B-1----:R-:W-:-:S03]  /*2610*/  IMAD R13, R26, UR5, RZ ;  /* 0x000000051a0d7c24 */ /* 0x002fc6000f8e02ff */
[----:B------:R-:W-:Y:S04]  /*2620*/  @P0 REDG.E.ADD.STRONG.GPU desc[UR8][R2.64+0x3e0], R5 ;  /* 0x0003e0050200098e */ /* 0x000fe8000c12e108 */
[----:B------:R-:W-:Y:S04]  /*2630*/  @P0 REDG.E.ADD.STRONG.GPU desc[UR8][R2.64+0x3e4], R9 ;  /* 0x0003e4090200098e */ /* 0x000fe8000c12e108 */
[----:B------:R-:W-:Y:S04]  /*2640*/  @P0 REDG.E.ADD.STRONG.GPU desc[UR8][R2.64+0x3e8], R7 ;  /* 0x0003e8070200098e */ /* 0x000fe8000c12e108 */
[----:B------:R-:W-:Y:S04]  /*2650*/  @P0 REDG.E.ADD.STRONG.GPU desc[UR8][R2.64+0x3ec], R11 ;  /* 0x0003ec0b0200098e */ /* 0x000fe8000c12e108 */
[----:B------:R-:W-:Y:S04]  /*2660*/  @P0 REDG.E.ADD.STRONG.GPU desc[UR8][R2.64+0x3f0], R25 ;  /* 0x0003f0190200098e */ /* 0x000fe8000c12e108 */
[----:B------:R-:W-:Y:S04]  /*2670*/  @P0 REDG.E.ADD.STRONG.GPU desc[UR8][R2.64+0x3f4], R13 ;  /* 0x0003f40d0200098e */ /* 0x000fe8000c12e108 */
[----:B------:R-:W-:Y:S01]  /*2680*/  @P0 REDG.E.ADD.STRONG.GPU desc[UR8][R2.64+0x3f8], R27 ;  /* 0x0003f81b0200098e */ /* 0x000fe2000c12e108 */
[----:B------:R-:W-:Y:S05]  /*2690*/  EXIT ;  /* 0x000000000000794d */ /* 0x000fea0003800000 */
.L_x_4:
        /* <DEDUP_REMOVED lines=14> */
.L_x_9:


//--------------------- .text._Z21count_kernel_adaptadoPiS_ --------------------------
	.section	.text._Z21count_kernel_adaptadoPiS_,"ax",@progbits
	.align	128
        .global         _Z21count_kernel_adaptadoPiS_
        .type           _Z21count_kernel_adaptadoPiS_,@function
        .size           _Z21count_kernel_adaptadoPiS_,(.L_x_10 - _Z21count_kernel_adaptadoPiS_)
        .other          _Z21count_kernel_adaptadoPiS_,@"STO_CUDA_ENTRY STV_DEFAULT"
_Z21count_kernel_adaptadoPiS_:
.text._Z21count_kernel_adaptadoPiS_:
[----:B------:R-:W-:Y:S01]  /*0000*/  LDC R1, c[0x0][0x37c] ;  /* 0x0000df00ff017b82 */ /* 0x000fe20000000800 */
[----:B------:R-:W0:Y:S07]  /*0010*/  S2R R0, SR_TID.X ;  /* 0x0000000000007919 */ /* 0x000e2e0000002100 */
[----:B------:R-:W0:Y:S08]  /*0020*/  S2UR UR4, SR_CTAID.X ;  /* 0x00000000000479c3 */ /* 0x000e300000002500 */
[----:B------:R-:W0:Y:S02]  /*0030*/  LDC R11, c[0x0][0x360] ;  /* 0x0000d800ff0b7b82 */ /* 0x000e240000000800 */
[----:B0-----:R-:W-:-:S05]  /*0040*/  IMAD R0, R11, UR4, R0 ;  /* 0x000000040b007c24 */ /* 0x001fca000f8e0200 */
[----:B------:R-:W-:-:S13]  /*0050*/  ISETP.GT.AND P0, PT, R0, 0x7e8fff, PT ;  /* 0x007e8fff0000780c */ /* 0x000fda0003f04270 */
[----:B------:R-:W-:Y:S05]  /*0060*/  @P0 EXIT ;  /* 0x000000000000094d */ /* 0x000fea0003800000 */
[----:B------:R-:W0:Y:S01]  /*0070*/  LDC.64 R6, c[0x0][0x380] ;  /* 0x0000e000ff067b82 */ /* 0x000e220000000a00 */
[----:B------:R-:W1:Y:S01]  /*0080*/  LDCU UR4, c[0x0][0x370] ;  /* 0x00006e00ff0477ac */ /* 0x000e620008000800 */
[----:B------:R-:W2:Y:S06]  /*0090*/  LDCU.64 UR6, c[0x0][0x358] ;  /* 0x00006b00ff0677ac */ /* 0x000eac0008000a00 */
[----:B------:R-:W3:Y:S01]  /*00a0*/  LDC.64 R8, c[0x0][0x388] ;  /* 0x0000e200ff087b82 */ /* 0x000ee20000000a00 */
[----:B-1----:R-:W-:-:S07]  /*00b0*/  IMAD R11, R11, UR4, RZ ;  /* 0x000000040b0b7c24 */ /* 0x002fce000f8e02ff */
.L_x_5:
[----:B0-----:R-:W-:-:S06]  /*00c0*/  IMAD.WIDE R2, R0, 0x4, R6 ;  /* 0x0000000400027825 */ /* 0x001fcc00078e0206 */
[----:B--2---:R-:W3:Y:S01]  /*00d0*/  LDG.E R3, desc[UR6][R2.64] ;  /* 0x0000000602037981 */ /* 0x004ee2000c1e1900 */
[----:B------:R-:W-:Y:S01]  /*00e0*/  IADD3 R0, PT, PT, R11, R0, RZ ;  /* 0x000000000b007210 */ /* 0x000fe20007ffe0ff */
[----:B-1----:R-:W-:-:S03]  /*00f0*/  HFMA2 R13, -RZ, RZ, 0, 5.9604644775390625e-08 ;  /* 0x00000001ff0d7431 */ /* 0x002fc600000001ff */
[----:B------:R-:W-:Y:S01]  /*0100*/  ISETP.GE.AND P0, PT, R0, 0x7e9000, PT ;  /* 0x007e90000000780c */ /* 0x000fe20003f06270 */
[----:B---3--:R-:W-:-:S05]  /*0110*/  IMAD.WIDE R4, R3, 0x4, R8 ;  /* 0x0000000403047825 */ /* 0x008fca00078e0208 */
[----:B------:R1:W-:Y:S07]  /*0120*/  REDG.E.ADD.STRONG.GPU desc[UR6][R4.64], R13 ;  /* 0x0000000d0400798e */ /* 0x0003ee000c12e106 */
[----:B------:R-:W-:Y:S05]  /*0130*/  @!P0 BRA `(.L_x_5) ;  /* 0xfffffffc00e08947 */ /* 0x000fea000383ffff */
[----:B------:R-:W-:Y:S05]  /*0140*/  EXIT ;  /* 0x000000000000794d */ /* 0x000fea0003800000 */
.L_x_6:
        /* <DEDUP_REMOVED lines=11> */
.L_x_10:


//--------------------- .nv.shared._Z13reduce_matrixPii --------------------------
	.section	.nv.shared._Z13reduce_matrixPii,"aw",@nobits
	.sectionflags	@""
	.align	16
	.zero		1024


//--------------------- .nv.shared.reserved.0     --------------------------
	.section	.nv.shared.reserved.0,"aw",@nobits
	.weak		__nv_reservedSMEM_offset_0_alias
	.size		__nv_reservedSMEM_offset_0_alias, 0, 64
	.other		__nv_reservedSMEM_offset_0_alias,@"STO_CUDA_RESERVED_SHARED STV_DEFAULT"
__nv_reservedSMEM_offset_0_alias:
	.zero		0
	.zero		64


//--------------------- .nv.shared._Z19count_kernel_matrixPiS_ --------------------------
	.section	.nv.shared._Z19count_kernel_matrixPiS_,"aw",@nobits
	.sectionflags	@""
	.align	16
	.zero		1024


//--------------------- .nv.shared._Z12count_kernelPiS_ --------------------------
	.section	.nv.shared._Z12count_kernelPiS_,"aw",@nobits
	.sectionflags	@""
	.align	16
	.zero		1024


//--------------------- .nv.shared._Z21count_kernel_adaptadoPiS_ --------------------------
	.section	.nv.shared._Z21count_kernel_adaptadoPiS_,"aw",@nobits
	.sectionflags	@""
	.align	16
	.zero		1024


//--------------------- .nv.constant0._Z13reduce_matrixPii --------------------------
	.section	.nv.constant0._Z13reduce_matrixPii,"a",@progbits
	.sectionflags	@""
	.align	4
.nv.constant0._Z13reduce_matrixPii:
	.zero		908


//--------------------- .nv.constant0._Z19count_kernel_matrixPiS_ --------------------------
	.section	.nv.constant0._Z19count_kernel_matrixPiS_,"a",@progbits
	.sectionflags	@""
	.align	4
.nv.constant0._Z19count_kernel_matrixPiS_:
	.zero		912


//--------------------- .nv.constant0._Z12count_kernelPiS_ --------------------------
	.section	.nv.constant0._Z12count_kernelPiS_,"a",@progbits
	.sectionflags	@""
	.align	4
.nv.constant0._Z12count_kernelPiS_:
	.zero		912


//--------------------- .nv.constant0._Z21count_kernel_adaptadoPiS_ --------------------------
	.section	.nv.constant0._Z21count_kernel_adaptadoPiS_,"a",@progbits
	.sectionflags	@""
	.align	4
.nv.constant0._Z21count_kernel_adaptadoPiS_:
	.zero		912


//--------------------- SYMBOLS --------------------------

	.type		.nv.reservedSmem.offset0,@object
	.size		.nv.reservedSmem.offset0,0x4
	.type		.nv.reservedSmem.cap,@object
	.size		.nv.reservedSmem.cap,0x4
